	.target	sm_90a

	.elftype	@"ET_EXEC"


//--------------------- .note.nv.tkinfo           --------------------------
	.section	.note.nv.tkinfo,"",@"SHT_NOTE"
	.sectionflags	@"SHF_NOTE_NV_TKINFO"
	.tkinfo
        /*0018*/ 	.word	0x00000002
        /*0030*/ 	.string	""
        /*0030*/ 	.string	"ptxas"
        /*0030*/ 	.string	"Cuda compilation tools, release 13.0, V13.0.88"
        /*0030*/ 	.string	"Build cuda_13.0.r13.0/compiler.36424714_0"
        /*0030*/ 	.string	"-arch sm_90a -m 64 "



//--------------------- .note.nv.cuinfo           --------------------------
	.section	.note.nv.cuinfo,"",@"SHT_NOTE"
	.sectionflags	@"SHF_NOTE_NV_CUINFO"
        /*0018*/ 	.short	0x0002
        /*001a*/ 	.short	0x005a
        /*001c*/ 	.short	0x0082
	.zero		2


//--------------------- .nv.info                  --------------------------
	.section	.nv.info,"",@"SHT_CUDA_INFO"
	.align	4


	//----- nvinfo : EIATTR_REGCOUNT
	.align		4
        /*0000*/ 	.byte	0x04, 0x2f
        /*0002*/ 	.short	(.L_15 - .L_14)
	.align		4
.L_14:
        /*0004*/ 	.word	index@(_ZN7cutlass13device_kernelINS_4gemm6kernel13GemmUniversalIN4cute5tupleIJiiiiEEENS1_10collective13CollectiveMmaINS1_34MainloopSm90TmaGmmaWarpSpecializedILi3ENS5_IJNS4_1CILi2EEESB_NSA_ILi1EEEEEENS1_35KernelTmaWarpSpecializedCooperativeEEENS5_IJNSA_ILi128EEESG_NSA_ILi64EEEEEENS_6half_tENS5_IJlSC_lEEESJ_SK_NS4_8TiledMMAINS4_8MMA_AtomIJNS4_4SM904GMMA26MMA_64x128x16_F32F16F16_SSILNSO_5MajorE0ELSQ_0ELNSO_7ScaleInE1ELSR_1EEEEEENS4_6LayoutINS5_IJSB_SC_SC_EEENS5_IJSC_NSA_ILi0EEESW_EEEEENS5_IJNS4_10UnderscoreESZ_SZ_EEEEENS4_23SM90_TMA_LOAD_MULTICASTENS4_14ComposedLayoutINS4_7SwizzleILi3ELi4ELi3EEENS4_18smem_ptr_flag_bitsILi16EEENSU_INS5_IJNSA_ILi8EEESH_EEENS5_IJSH_SC_EEEEEEEvNS4_8identityES12_S1C_vS1D_EENS_8epilogue10collective6detail29Sm90TmaWarpSpecializedAdapterINS1G_15DefaultEpilogueISJ_SK_SK_NS1F_6thread17LinearCombinationISJ_Li1EffLNS1K_9ScaleType4KindE0ELNS_15FloatRoundStyleE2ESJ_EENS1_15EpilogueDefaultEEEEEvvEEEEvNT_6ParamsE)
        /*0008*/ 	.word	0x000000a8


	//----- nvinfo : EIATTR_FRAME_SIZE
	.align		4
.L_15:
        /*000c*/ 	.byte	0x04, 0x11
        /*000e*/ 	.short	(.L_17 - .L_16)
	.align		4
.L_16:
        /*0010*/ 	.word	index@(_ZN7cutlass13device_kernelINS_4gemm6kernel13GemmUniversalIN4cute5tupleIJiiiiEEENS1_10collective13CollectiveMmaINS1_34MainloopSm90TmaGmmaWarpSpecializedILi3ENS5_IJNS4_1CILi2EEESB_NSA_ILi1EEEEEENS1_35KernelTmaWarpSpecializedCooperativeEEENS5_IJNSA_ILi128EEESG_NSA_ILi64EEEEEENS_6half_tENS5_IJlSC_lEEESJ_SK_NS4_8TiledMMAINS4_8MMA_AtomIJNS4_4SM904GMMA26MMA_64x128x16_F32F16F16_SSILNSO_5MajorE0ELSQ_0ELNSO_7ScaleInE1ELSR_1EEEEEENS4_6LayoutINS5_IJSB_SC_SC_EEENS5_IJSC_NSA_ILi0EEESW_EEEEENS5_IJNS4_10UnderscoreESZ_SZ_EEEEENS4_23SM90_TMA_LOAD_MULTICASTENS4_14ComposedLayoutINS4_7SwizzleILi3ELi4ELi3EEENS4_18smem_ptr_flag_bitsILi16EEENSU_INS5_IJNSA_ILi8EEESH_EEENS5_IJSH_SC_EEEEEEEvNS4_8identityES12_S1C_vS1D_EENS_8epilogue10collective6detail29Sm90TmaWarpSpecializedAdapterINS1G_15DefaultEpilogueISJ_SK_SK_NS1F_6thread17LinearCombinationISJ_Li1EffLNS1K_9ScaleType4KindE0ELNS_15FloatRoundStyleE2ESJ_EENS1_15EpilogueDefaultEEEEEvvEEEEvNT_6ParamsE)
        /*0014*/ 	.word	0x00000000


	//----- nvinfo : EIATTR_MIN_STACK_SIZE
	.align		4
.L_17:
        /*0018*/ 	.byte	0x04, 0x12
        /*001a*/ 	.short	(.L_19 - .L_18)
	.align		4
.L_18:
        /*001c*/ 	.word	index@(_ZN7cutlass13device_kernelINS_4gemm6kernel13GemmUniversalIN4cute5tupleIJiiiiEEENS1_10collective13CollectiveMmaINS1_34MainloopSm90TmaGmmaWarpSpecializedILi3ENS5_IJNS4_1CILi2EEESB_NSA_ILi1EEEEEENS1_35KernelTmaWarpSpecializedCooperativeEEENS5_IJNSA_ILi128EEESG_NSA_ILi64EEEEEENS_6half_tENS5_IJlSC_lEEESJ_SK_NS4_8TiledMMAINS4_8MMA_AtomIJNS4_4SM904GMMA26MMA_64x128x16_F32F16F16_SSILNSO_5MajorE0ELSQ_0ELNSO_7ScaleInE1ELSR_1EEEEEENS4_6LayoutINS5_IJSB_SC_SC_EEENS5_IJSC_NSA_ILi0EEESW_EEEEENS5_IJNS4_10UnderscoreESZ_SZ_EEEEENS4_23SM90_TMA_LOAD_MULTICASTENS4_14ComposedLayoutINS4_7SwizzleILi3ELi4ELi3EEENS4_18smem_ptr_flag_bitsILi16EEENSU_INS5_IJNSA_ILi8EEESH_EEENS5_IJSH_SC_EEEEEEEvNS4_8identityES12_S1C_vS1D_EENS_8epilogue10collective6detail29Sm90TmaWarpSpecializedAdapterINS1G_15DefaultEpilogueISJ_SK_SK_NS1F_6thread17LinearCombinationISJ_Li1EffLNS1K_9ScaleType4KindE0ELNS_15FloatRoundStyleE2ESJ_EENS1_15EpilogueDefaultEEEEEvvEEEEvNT_6ParamsE)
        /*0020*/ 	.word	0x00000000
.L_19:


//--------------------- .nv.compat                --------------------------
	.section	.nv.compat,"",@"SHT_CUDA_COMPAT_INFO"
	.align	4
        /*0000*/ 	.byte	0x02, 0x09, 0x01, 0x00, 0x02, 0x02, 0x04, 0x00, 0x02, 0x05, 0x05, 0x00, 0x03, 0x07, 0x01, 0x01
        /*0010*/ 	.byte	0x02, 0x03, 0x01, 0x00, 0x02, 0x06, 0x01, 0x00, 0x04, 0x0b, 0x08, 0x00, 0x00, 0x00, 0x00, 0x00
        /*0020*/ 	.byte	0x00, 0x00, 0x00, 0x00


//--------------------- .nv.info._ZN7cutlass13device_kernelINS_4gemm6kernel13GemmUniversalIN4cute5tupleIJiiiiEEENS1_10collective13CollectiveMmaINS1_34MainloopSm90TmaGmmaWarpSpecializedILi3ENS5_IJNS4_1CILi2EEESB_NSA_ILi1EEEEEENS1_35KernelTmaWarpSpecializedCooperativeEEENS5_IJNSA_ILi128EEESG_NSA_ILi64EEEEEENS_6half_tENS5_IJlSC_lEEESJ_SK_NS4_8TiledMMAINS4_8MMA_AtomIJNS4_4SM904GMMA26MMA_64x128x16_F32F16F16_SSILNSO_5MajorE0ELSQ_0ELNSO_7ScaleInE1ELSR_1EEEEEENS4_6LayoutINS5_IJSB_SC_SC_EEENS5_IJSC_NSA_ILi0EEESW_EEEEENS5_IJNS4_10UnderscoreESZ_SZ_EEEEENS4_23SM90_TMA_LOAD_MULTICASTENS4_14ComposedLayoutINS4_7SwizzleILi3ELi4ELi3EEENS4_18smem_ptr_flag_bitsILi16EEENSU_INS5_IJNSA_ILi8EEESH_EEENS5_IJSH_SC_EEEEEEEvNS4_8identityES12_S1C_vS1D_EENS_8epilogue10collective6detail29Sm90TmaWarpSpecializedAdapterINS1G_15DefaultEpilogueISJ_SK_SK_NS1F_6thread17LinearCombinationISJ_Li1EffLNS1K_9ScaleType4KindE0ELNS_15FloatRoundStyleE2ESJ_EENS1_15EpilogueDefaultEEEEEvvEEEEvNT_6ParamsE --------------------------
	.section	.nv.info._ZN7cutlass13device_kernelINS_4gemm6kernel13GemmUniversalIN4cute5tupleIJiiiiEEENS1_10collective13CollectiveMmaINS1_34MainloopSm90TmaGmmaWarpSpecializedILi3ENS5_IJNS4_1CILi2EEESB_NSA_ILi1EEEEEENS1_35KernelTmaWarpSpecializedCooperativeEEENS5_IJNSA_ILi128EEESG_NSA_ILi64EEEEEENS_6half_tENS5_IJlSC_lEEESJ_SK_NS4_8TiledMMAINS4_8MMA_AtomIJNS4_4SM904GMMA26MMA_64x128x16_F32F16F16_SSILNSO_5MajorE0ELSQ_0ELNSO_7ScaleInE1ELSR_1EEEEEENS4_6LayoutINS5_IJSB_SC_SC_EEENS5_IJSC_NSA_ILi0EEESW_EEEEENS5_IJNS4_10UnderscoreESZ_SZ_EEEEENS4_23SM90_TMA_LOAD_MULTICASTENS4_14ComposedLayoutINS4_7SwizzleILi3ELi4ELi3EEENS4_18smem_ptr_flag_bitsILi16EEENSU_INS5_IJNSA_ILi8EEESH_EEENS5_IJSH_SC_EEEEEEEvNS4_8identityES12_S1C_vS1D_EENS_8epilogue10collective6detail29Sm90TmaWarpSpecializedAdapterINS1G_15DefaultEpilogueISJ_SK_SK_NS1F_6thread17LinearCombinationISJ_Li1EffLNS1K_9ScaleType4KindE0ELNS_15FloatRoundStyleE2ESJ_EENS1_15EpilogueDefaultEEEEEvvEEEEvNT_6ParamsE,"",@"SHT_CUDA_INFO"
	.sectionflags	@""
	.align	4


	//----- nvinfo : EIATTR_CUDA_API_VERSION
	.align		4
        /*0000*/ 	.byte	0x04, 0x37
        /*0002*/ 	.short	(.L_21 - .L_20)
.L_20:
        /*0004*/ 	.word	0x00000082


	//----- nvinfo : EIATTR_KPARAM_INFO
	.align		4
.L_21:
        /*0008*/ 	.byte	0x04, 0x17
        /*000a*/ 	.short	(.L_23 - .L_22)
.L_22:
        /*000c*/ 	.word	0x00000000
        /*0010*/ 	.short	0x0000
        /*0012*/ 	.short	0x0070
        /*0014*/ 	.byte	0x00, 0xf0, 0x01, 0x10


	//----- nvinfo : EIATTR_SPARSE_MMA_MASK
	.align		4
.L_23:
        /*0018*/ 	.byte	0x03, 0x50
        /*001a*/ 	.short	0x0000


	//----- nvinfo : EIATTR_MAXREG_COUNT
	.align		4
        /*001c*/ 	.byte	0x03, 0x1b
        /*001e*/ 	.short	0x00a8


	//----- nvinfo : EIATTR_NUM_BARRIERS
	.align		4
        /*0020*/ 	.byte	0x02, 0x4c
        /*0022*/ 	.byte	0x01
	.zero		1


	//----- nvinfo : EIATTR_EXTERNS
	.align		4
        /*0024*/ 	.byte	0x04, 0x0f
        /*0026*/ 	.short	(.L_25 - .L_24)


	//   ....[0]....
	.align		4
.L_24:
        /*0028*/ 	.word	index@(__assertfail)


	//----- nvinfo : EIATTR_MERCURY_ISA_VERSION
	.align		4
.L_25:
        /*002c*/ 	.byte	0x03, 0x5f
        /*002e*/ 	.short	0x0101


	//----- nvinfo : EIATTR_INT_WARP_WIDE_INSTR_OFFSETS
	.align		4
        /*0030*/ 	.byte	0x04, 0x31
        /*0032*/ 	.short	(.L_27 - .L_26)


	//   ....[0]....
.L_26:
        /*0034*/ 	.word	0x00000460


	//   ....[1]....
        /*0038*/ 	.word	0x00000490


	//   ....[2]....
        /*003c*/ 	.word	0x00000630


	//   ....[3]....
        /*0040*/ 	.word	0x00001ee0


	//----- nvinfo : EIATTR_COOP_GROUP_MASK_REGIDS
	.align		4
.L_27:
        /*0044*/ 	.byte	0x04, 0x29
        /*0046*/ 	.short	(.L_29 - .L_28)


	//   ....[0]....
.L_28:
        /*0048*/ 	.word	0xffffffff


	//   ....[1]....
        /*004c*/ 	.word	0xffffffff


	//   ....[2]....
        /*0050*/ 	.word	0xffffffff


	//   ....[3]....
        /*0054*/ 	.word	0xffffffff


	//   ....[4]....
        /*0058*/ 	.word	0xffffffff


	//   ....[5]....
        /*005c*/ 	.word	0xffffffff


	//----- nvinfo : EIATTR_COOP_GROUP_INSTR_OFFSETS
	.align		4
.L_29:
        /*0060*/ 	.byte	0x04, 0x28
        /*0062*/ 	.short	(.L_31 - .L_30)


	//   ....[0]....
.L_30:
        /*0064*/ 	.word	0x00000060


	//   ....[1]....
        /*0068*/ 	.word	0x00000070


	//   ....[2]....
        /*006c*/ 	.word	0x00000130


	//   ....[3]....
        /*0070*/ 	.word	0x000002b0


	//   ....[4]....
        /*0074*/ 	.word	0x000007e0


	//   ....[5]....
        /*0078*/ 	.word	0x00001460


	//----- nvinfo : EIATTR_REG_RECONFIG
	.align		4
.L_31:
        /*007c*/ 	.byte	0x01, 0x54
	.zero		2


	//----- nvinfo : EIATTR_SYSCALL_OFFSETS
	.align		4
        /*0080*/ 	.byte	0x04, 0x46
        /*0082*/ 	.short	(.L_33 - .L_32)


	//   ....[0]....
.L_32:
        /*0084*/ 	.word	0x00001650


	//----- nvinfo : EIATTR_MBARRIER_INSTR_OFFSETS
	.align		4
.L_33:
        /*0088*/ 	.byte	0x04, 0x39
        /*008a*/ 	.short	(.L_35 - .L_34)


	//   ....[0]....
.L_34:
        /*008c*/ 	.word	0x00000230
        /*0090*/ 	.word	0x000000ff
        /*0094*/ 	.word	0x00000000
        /*0098*/ 	.short	0x0100
        /*009a*/ 	.byte	0x08
	.zero		1


	//   ....[1]....
        /*009c*/ 	.word	0x00000240
        /*00a0*/ 	.word	0x000000ff
        /*00a4*/ 	.word	0x00000018
        /*00a8*/ 	.short	0x0100
        /*00aa*/ 	.byte	0x08
	.zero		1


	//   ....[2]....
        /*00ac*/ 	.word	0x00000250
        /*00b0*/ 	.word	0x000000ff
        /*00b4*/ 	.word	0x00000008
        /*00b8*/ 	.short	0x0100
        /*00ba*/ 	.byte	0x08
	.zero		1


	//   ....[3]....
        /*00bc*/ 	.word	0x00000260
        /*00c0*/ 	.word	0x000000ff
        /*00c4*/ 	.word	0x00000020
        /*00c8*/ 	.short	0x0100
        /*00ca*/ 	.byte	0x08
	.zero		1


	//   ....[4]....
        /*00cc*/ 	.word	0x00000270
        /*00d0*/ 	.word	0x000000ff
        /*00d4*/ 	.word	0x00000010
        /*00d8*/ 	.short	0x0100
        /*00da*/ 	.byte	0x08
	.zero		1


	//   ....[5]....
        /*00dc*/ 	.word	0x00000280
        /*00e0*/ 	.word	0x000000ff
        /*00e4*/ 	.word	0x00000028
        /*00e8*/ 	.short	0x0100
        /*00ea*/ 	.byte	0x08
	.zero		1


	//   ....[6]....
        /*00ec*/ 	.word	0x000006c0
        /*00f0*/ 	.word	0x000000ff
        /*00f4*/ 	.word	0x00000040
        /*00f8*/ 	.short	0x0100
        /*00fa*/ 	.byte	0x06
	.zero		1


	//   ....[7]....
        /*00fc*/ 	.word	0x00000760
        /*0100*/ 	.word	0x000000ff
        /*0104*/ 	.word	0x00000048
        /*0108*/ 	.short	0x0100
        /*010a*/ 	.byte	0x06
	.zero		1


	//   ....[8]....
        /*010c*/ 	.word	0x00001710
        /*0110*/ 	.word	0x00000003
        /*0114*/ 	.word	0x00000000
        /*0118*/ 	.short	0x010a
        /*011a*/ 	.byte	0x3f
	.zero		1


	//   ....[9]....
        /*011c*/ 	.word	0x00001770
        /*0120*/ 	.word	0x00000003
        /*0124*/ 	.word	0x00000000
        /*0128*/ 	.short	0x010a
        /*012a*/ 	.byte	0x3f
	.zero		1


	//   ....[10]....
        /*012c*/ 	.word	0x00001af0
        /*0130*/ 	.word	0x00000005
        /*0134*/ 	.word	0x00000000
        /*0138*/ 	.short	0x010a
        /*013a*/ 	.byte	0x3f
	.zero		1


	//   ....[11]....
        /*013c*/ 	.word	0x00001b30
        /*0140*/ 	.word	0x00000005
        /*0144*/ 	.word	0x00000000
        /*0148*/ 	.short	0x010a
        /*014a*/ 	.byte	0x3f
	.zero		1


	//   ....[12]....
        /*014c*/ 	.word	0x00001d90
        /*0150*/ 	.word	0x00000004
        /*0154*/ 	.word	0x00000000
        /*0158*/ 	.short	0x0101
        /*015a*/ 	.byte	0x3f
	.zero		1


	//   ....[13]....
        /*015c*/ 	.word	0x00001f80
        /*0160*/ 	.word	0x00000000
        /*0164*/ 	.word	0x00000000
        /*0168*/ 	.short	0x0101
        /*016a*/ 	.byte	0x3f
	.zero		1


	//   ....[14]....
        /*016c*/ 	.word	0x00007170
        /*0170*/ 	.word	0x00000015
        /*0174*/ 	.word	0x00000018
        /*0178*/ 	.short	0x010a
        /*017a*/ 	.byte	0x3f
	.zero		1


	//   ....[15]....
        /*017c*/ 	.word	0x00007540
        /*0180*/ 	.word	0x00000006
        /*0184*/ 	.word	0x00000048
        /*0188*/ 	.short	0x0101
        /*018a*/ 	.byte	0x3f
	.zero		1


	//   ....[16]....
        /*018c*/ 	.word	0x00007c70
        /*0190*/ 	.word	0x00000007
        /*0194*/ 	.word	0x00000000
        /*0198*/ 	.short	0x010a
        /*019a*/ 	.byte	0x3f
	.zero		1


	//   ....[17]....
        /*019c*/ 	.word	0x00007cf0
        /*01a0*/ 	.word	0x00000006
        /*01a4*/ 	.word	0x00000000
        /*01a8*/ 	.short	0x010a
        /*01aa*/ 	.byte	0x3f
	.zero		1


	//   ....[18]....
        /*01ac*/ 	.word	0x00007d80
        /*01b0*/ 	.word	0x00000003
        /*01b4*/ 	.word	0x00000000
        /*01b8*/ 	.short	0x010a
        /*01ba*/ 	.byte	0x3f
	.zero		1


	//   ....[19]....
        /*01bc*/ 	.word	0x00007de0
        /*01c0*/ 	.word	0x00000003
        /*01c4*/ 	.word	0x00000000
        /*01c8*/ 	.short	0x010a
        /*01ca*/ 	.byte	0x3f
	.zero		1


	//   ....[20]....
        /*01cc*/ 	.word	0x00007e30
        /*01d0*/ 	.word	0x00000005
        /*01d4*/ 	.word	0x00000000
        /*01d8*/ 	.short	0x010a
        /*01da*/ 	.byte	0x3f
	.zero		1


	//   ....[21]....
        /*01dc*/ 	.word	0x00007f00
        /*01e0*/ 	.word	0x00000015
        /*01e4*/ 	.word	0x00000018
        /*01e8*/ 	.short	0x010a
        /*01ea*/ 	.byte	0x3f
	.zero		1


	//   ....[22]....
        /*01ec*/ 	.word	0x00007fd0
        /*01f0*/ 	.word	0x00000007
        /*01f4*/ 	.word	0x00000000
        /*01f8*/ 	.short	0x010a
        /*01fa*/ 	.byte	0x3f
	.zero		1


	//   ....[23]....
        /*01fc*/ 	.word	0x00008020
        /*0200*/ 	.word	0x00000006
        /*0204*/ 	.word	0x00000000
        /*0208*/ 	.short	0x010a
        /*020a*/ 	.byte	0x3f
	.zero		1


	//----- nvinfo : EIATTR_NUM_MBARRIERS
	.align		4
.L_35:
        /*020c*/ 	.byte	0x03, 0x38
        /*020e*/ 	.short	0x0008


	//----- nvinfo : EIATTR_EXIT_INSTR_OFFSETS
	.align		4
        /*0210*/ 	.byte	0x04, 0x1c
        /*0212*/ 	.short	(.L_37 - .L_36)


	//   ....[0]....
.L_36:
        /*0214*/ 	.word	0x000009b0


	//   ....[1]....
        /*0218*/ 	.word	0x000011c0


	//   ....[2]....
        /*021c*/ 	.word	0x00006830


	//   ....[3]....
        /*0220*/ 	.word	0x00006d90


	//   ....[4]....
        /*0224*/ 	.word	0x00007dd0


	//----- nvinfo : EIATTR_MAX_THREADS
	.align		4
.L_37:
        /*0228*/ 	.byte	0x04, 0x05
        /*022a*/ 	.short	(.L_39 - .L_38)
.L_38:
        /*022c*/ 	.word	0x00000180
        /*0230*/ 	.word	0x00000001
        /*0234*/ 	.word	0x00000001


	//----- nvinfo : EIATTR_CRS_STACK_SIZE
	.align		4
.L_39:
        /*0238*/ 	.byte	0x04, 0x1e
        /*023a*/ 	.short	(.L_41 - .L_40)
.L_40:
        /*023c*/ 	.word	0x00000000


	//----- nvinfo : EIATTR_CBANK_PARAM_SIZE
	.align		4
.L_41:
        /*0240*/ 	.byte	0x03, 0x19
        /*0242*/ 	.short	0x0470


	//----- nvinfo : EIATTR_PARAM_CBANK
	.align		4
        /*0244*/ 	.byte	0x04, 0x0a
        /*0246*/ 	.short	(.L_43 - .L_42)
	.align		4
.L_42:
        /*0248*/ 	.word	index@(.nv.constant0._ZN7cutlass13device_kernelINS_4gemm6kernel13GemmUniversalIN4cute5tupleIJiiiiEEENS1_10collective13CollectiveMmaINS1_34MainloopSm90TmaGmmaWarpSpecializedILi3ENS5_IJNS4_1CILi2EEESB_NSA_ILi1EEEEEENS1_35KernelTmaWarpSpecializedCooperativeEEENS5_IJNSA_ILi128EEESG_NSA_ILi64EEEEEENS_6half_tENS5_IJlSC_lEEESJ_SK_NS4_8TiledMMAINS4_8MMA_AtomIJNS4_4SM904GMMA26MMA_64x128x16_F32F16F16_SSILNSO_5MajorE0ELSQ_0ELNSO_7ScaleInE1ELSR_1EEEEEENS4_6LayoutINS5_IJSB_SC_SC_EEENS5_IJSC_NSA_ILi0EEESW_EEEEENS5_IJNS4_10UnderscoreESZ_SZ_EEEEENS4_23SM90_TMA_LOAD_MULTICASTENS4_14ComposedLayoutINS4_7SwizzleILi3ELi4ELi3EEENS4_18smem_ptr_flag_bitsILi16EEENSU_INS5_IJNSA_ILi8EEESH_EEENS5_IJSH_SC_EEEEEEEvNS4_8identityES12_S1C_vS1D_EENS_8epilogue10collective6detail29Sm90TmaWarpSpecializedAdapterINS1G_15DefaultEpilogueISJ_SK_SK_NS1F_6thread17LinearCombinationISJ_Li1EffLNS1K_9ScaleType4KindE0ELNS_15FloatRoundStyleE2ESJ_EENS1_15EpilogueDefaultEEEEEvvEEEEvNT_6ParamsE)
        /*024c*/ 	.short	0x0210
        /*024e*/ 	.short	0x0470


	//----- nvinfo : EIATTR_SW_WAR
	.align		4
.L_43:
        /*0250*/ 	.byte	0x04, 0x36
        /*0252*/ 	.short	(.L_45 - .L_44)
.L_44:
        /*0254*/ 	.word	0x00000008
.L_45:


//--------------------- .nv.callgraph             --------------------------
	.section	.nv.callgraph,"",@"SHT_CUDA_CALLGRAPH"
	.align	4
	.sectionentsize	8
	.align		4
        /*0000*/ 	.word	0x00000000
	.align		4
        /*0004*/ 	.word	0xffffffff
	.align		4
        /*0008*/ 	.word	index@(_ZN7cutlass13device_kernelINS_4gemm6kernel13GemmUniversalIN4cute5tupleIJiiiiEEENS1_10collective13CollectiveMmaINS1_34MainloopSm90TmaGmmaWarpSpecializedILi3ENS5_IJNS4_1CILi2EEESB_NSA_ILi1EEEEEENS1_35KernelTmaWarpSpecializedCooperativeEEENS5_IJNSA_ILi128EEESG_NSA_ILi64EEEEEENS_6half_tENS5_IJlSC_lEEESJ_SK_NS4_8TiledMMAINS4_8MMA_AtomIJNS4_4SM904GMMA26MMA_64x128x16_F32F16F16_SSILNSO_5MajorE0ELSQ_0ELNSO_7ScaleInE1ELSR_1EEEEEENS4_6LayoutINS5_IJSB_SC_SC_EEENS5_IJSC_NSA_ILi0EEESW_EEEEENS5_IJNS4_10UnderscoreESZ_SZ_EEEEENS4_23SM90_TMA_LOAD_MULTICASTENS4_14ComposedLayoutINS4_7SwizzleILi3ELi4ELi3EEENS4_18smem_ptr_flag_bitsILi16EEENSU_INS5_IJNSA_ILi8EEESH_EEENS5_IJSH_SC_EEEEEEEvNS4_8identityES12_S1C_vS1D_EENS_8epilogue10collective6detail29Sm90TmaWarpSpecializedAdapterINS1G_15DefaultEpilogueISJ_SK_SK_NS1F_6thread17LinearCombinationISJ_Li1EffLNS1K_9ScaleType4KindE0ELNS_15FloatRoundStyleE2ESJ_EENS1_15EpilogueDefaultEEEEEvvEEEEvNT_6ParamsE)
	.align		4
        /*000c*/ 	.word	index@(__assertfail)
	.align		4
        /*0010*/ 	.word	0x00000000
	.align		4
        /*0014*/ 	.word	0xfffffffe
	.align		4
        /*0018*/ 	.word	0x00000000
	.align		4
        /*001c*/ 	.word	0xfffffffd
	.align		4
        /*0020*/ 	.word	0x00000000
	.align		4
        /*0024*/ 	.word	0xfffffffc


//--------------------- .nv.constant4             --------------------------
	.section	.nv.constant4,"a",@progbits
	.align	8
	.align		8
.nv.constant4:
        /*0000*/ 	.dword	__assertfail
	.align		8
        /*0008*/ 	.dword	__unnamed_1
	.align		8
        /*0010*/ 	.dword	_ZN39_INTERNAL_a6af2e01_4_k_cu_5a0af571_36014cuda3std3__45__cpo5beginE
	.align		8
        /*0018*/ 	.dword	_ZN39_INTERNAL_a6af2e01_4_k_cu_5a0af571_36014cuda3std3__45__cpo3endE
	.align		8
        /*0020*/ 	.dword	_ZN39_INTERNAL_a6af2e01_4_k_cu_5a0af571_36014cuda3std3__45__cpo6cbeginE
	.align		8
        /*0028*/ 	.dword	_ZN39_INTERNAL_a6af2e01_4_k_cu_5a0af571_36014cuda3std3__45__cpo4cendE
	.align		8
        /*0030*/ 	.dword	_ZN39_INTERNAL_a6af2e01_4_k_cu_5a0af571_36014cuda3std3__441_GLOBAL__N__a6af2e01_4_k_cu_5a0af571_36016ignoreE
	.align		8
        /*0038*/ 	.dword	_ZN39_INTERNAL_a6af2e01_4_k_cu_5a0af571_36014cuda3std3__419piecewise_constructE
	.align		8
        /*0040*/ 	.dword	_ZN39_INTERNAL_a6af2e01_4_k_cu_5a0af571_36014cuda3std3__48in_placeE
	.align		8
        /*0048*/ 	.dword	_ZN39_INTERNAL_a6af2e01_4_k_cu_5a0af571_36014cuda3std6ranges3__45__cpo4swapE
	.align		8
        /*0050*/ 	.dword	_ZN39_INTERNAL_a6af2e01_4_k_cu_5a0af571_36014cuda3std6ranges3__45__cpo9iter_moveE
	.align		8
        /*0058*/ 	.dword	_ZN39_INTERNAL_a6af2e01_4_k_cu_5a0af571_36014cute7productE
	.align		8
        /*0060*/ 	.dword	_ZN39_INTERNAL_a6af2e01_4_k_cu_5a0af571_36014cute1_E
	.align		8
        /*0068*/ 	.dword	$str$22
	.align		8
        /*0070*/ 	.dword	$str$23


//--------------------- .text._ZN7cutlass13device_kernelINS_4gemm6kernel13GemmUniversalIN4cute5tupleIJiiiiEEENS1_10collective13CollectiveMmaINS1_34MainloopSm90TmaGmmaWarpSpecializedILi3ENS5_IJNS4_1CILi2EEESB_NSA_ILi1EEEEEENS1_35KernelTmaWarpSpecializedCooperativeEEENS5_IJNSA_ILi128EEESG_NSA_ILi64EEEEEENS_6half_tENS5_IJlSC_lEEESJ_SK_NS4_8TiledMMAINS4_8MMA_AtomIJNS4_4SM904GMMA26MMA_64x128x16_F32F16F16_SSILNSO_5MajorE0ELSQ_0ELNSO_7ScaleInE1ELSR_1EEEEEENS4_6LayoutINS5_IJSB_SC_SC_EEENS5_IJSC_NSA_ILi0EEESW_EEEEENS5_IJNS4_10UnderscoreESZ_SZ_EEEEENS4_23SM90_TMA_LOAD_MULTICASTENS4_14ComposedLayoutINS4_7SwizzleILi3ELi4ELi3EEENS4_18smem_ptr_flag_bitsILi16EEENSU_INS5_IJNSA_ILi8EEESH_EEENS5_IJSH_SC_EEEEEEEvNS4_8identityES12_S1C_vS1D_EENS_8epilogue10collective6detail29Sm90TmaWarpSpecializedAdapterINS1G_15DefaultEpilogueISJ_SK_SK_NS1F_6thread17LinearCombinationISJ_Li1EffLNS1K_9ScaleType4KindE0ELNS_15FloatRoundStyleE2ESJ_EENS1_15EpilogueDefaultEEEEEvvEEEEvNT_6ParamsE --------------------------
	.section	.text._ZN7cutlass13device_kernelINS_4gemm6kernel13GemmUniversalIN4cute5tupleIJiiiiEEENS1_10collective13CollectiveMmaINS1_34MainloopSm90TmaGmmaWarpSpecializedILi3ENS5_IJNS4_1CILi2EEESB_NSA_ILi1EEEEEENS1_35KernelTmaWarpSpecializedCooperativeEEENS5_IJNSA_ILi128EEESG_NSA_ILi64EEEEEENS_6half_tENS5_IJlSC_lEEESJ_SK_NS4_8TiledMMAINS4_8MMA_AtomIJNS4_4SM904GMMA26MMA_64x128x16_F32F16F16_SSILNSO_5MajorE0ELSQ_0ELNSO_7ScaleInE1ELSR_1EEEEEENS4_6LayoutINS5_IJSB_SC_SC_EEENS5_IJSC_NSA_ILi0EEESW_EEEEENS5_IJNS4_10UnderscoreESZ_SZ_EEEEENS4_23SM90_TMA_LOAD_MULTICASTENS4_14ComposedLayoutINS4_7SwizzleILi3ELi4ELi3EEENS4_18smem_ptr_flag_bitsILi16EEENSU_INS5_IJNSA_ILi8EEESH_EEENS5_IJSH_SC_EEEEEEEvNS4_8identityES12_S1C_vS1D_EENS_8epilogue10collective6detail29Sm90TmaWarpSpecializedAdapterINS1G_15DefaultEpilogueISJ_SK_SK_NS1F_6thread17LinearCombinationISJ_Li1EffLNS1K_9ScaleType4KindE0ELNS_15FloatRoundStyleE2ESJ_EENS1_15EpilogueDefaultEEEEEvvEEEEvNT_6ParamsE,"ax",@progbits
	.align	128
.text._ZN7cutlass13device_kernelINS_4gemm6kernel13GemmUniversalIN4cute5tupleIJiiiiEEENS1_10collective13CollectiveMmaINS1_34MainloopSm90TmaGmmaWarpSpecializedILi3ENS5_IJNS4_1CILi2EEESB_NSA_ILi1EEEEEENS1_35KernelTmaWarpSpecializedCooperativeEEENS5_IJNSA_ILi128EEESG_NSA_ILi64EEEEEENS_6half_tENS5_IJlSC_lEEESJ_SK_NS4_8TiledMMAINS4_8MMA_AtomIJNS4_4SM904GMMA26MMA_64x128x16_F32F16F16_SSILNSO_5MajorE0ELSQ_0ELNSO_7ScaleInE1ELSR_1EEEEEENS4_6LayoutINS5_IJSB_SC_SC_EEENS5_IJSC_NSA_ILi0EEESW_EEEEENS5_IJNS4_10UnderscoreESZ_SZ_EEEEENS4_23SM90_TMA_LOAD_MULTICASTENS4_14ComposedLayoutINS4_7SwizzleILi3ELi4ELi3EEENS4_18smem_ptr_flag_bitsILi16EEENSU_INS5_IJNSA_ILi8EEESH_EEENS5_IJSH_SC_EEEEEEEvNS4_8identityES12_S1C_vS1D_EENS_8epilogue10collective6detail29Sm90TmaWarpSpecializedAdapterINS1G_15DefaultEpilogueISJ_SK_SK_NS1F_6thread17LinearCombinationISJ_Li1EffLNS1K_9ScaleType4KindE0ELNS_15FloatRoundStyleE2ESJ_EENS1_15EpilogueDefaultEEEEEvvEEEEvNT_6ParamsE:
        .type           _ZN7cutlass13device_kernelINS_4gemm6kernel13GemmUniversalIN4cute5tupleIJiiiiEEENS1_10collective13CollectiveMmaINS1_34MainloopSm90TmaGmmaWarpSpecializedILi3ENS5_IJNS4_1CILi2EEESB_NSA_ILi1EEEEEENS1_35KernelTmaWarpSpecializedCooperativeEEENS5_IJNSA_ILi128EEESG_NSA_ILi64EEEEEENS_6half_tENS5_IJlSC_lEEESJ_SK_NS4_8TiledMMAINS4_8MMA_AtomIJNS4_4SM904GMMA26MMA_64x128x16_F32F16F16_SSILNSO_5MajorE0ELSQ_0ELNSO_7ScaleInE1ELSR_1EEEEEENS4_6LayoutINS5_IJSB_SC_SC_EEENS5_IJSC_NSA_ILi0EEESW_EEEEENS5_IJNS4_10UnderscoreESZ_SZ_EEEEENS4_23SM90_TMA_LOAD_MULTICASTENS4_14ComposedLayoutINS4_7SwizzleILi3ELi4ELi3EEENS4_18smem_ptr_flag_bitsILi16EEENSU_INS5_IJNSA_ILi8EEESH_EEENS5_IJSH_SC_EEEEEEEvNS4_8identityES12_S1C_vS1D_EENS_8epilogue10collective6detail29Sm90TmaWarpSpecializedAdapterINS1G_15DefaultEpilogueISJ_SK_SK_NS1F_6thread17LinearCombinationISJ_Li1EffLNS1K_9ScaleType4KindE0ELNS_15FloatRoundStyleE2ESJ_EENS1_15EpilogueDefaultEEEEEvvEEEEvNT_6ParamsE,@function
        .size           _ZN7cutlass13device_kernelINS_4gemm6kernel13GemmUniversalIN4cute5tupleIJiiiiEEENS1_10collective13CollectiveMmaINS1_34MainloopSm90TmaGmmaWarpSpecializedILi3ENS5_IJNS4_1CILi2EEESB_NSA_ILi1EEEEEENS1_35KernelTmaWarpSpecializedCooperativeEEENS5_IJNSA_ILi128EEESG_NSA_ILi64EEEEEENS_6half_tENS5_IJlSC_lEEESJ_SK_NS4_8TiledMMAINS4_8MMA_AtomIJNS4_4SM904GMMA26MMA_64x128x16_F32F16F16_SSILNSO_5MajorE0ELSQ_0ELNSO_7ScaleInE1ELSR_1EEEEEENS4_6LayoutINS5_IJSB_SC_SC_EEENS5_IJSC_NSA_ILi0EEESW_EEEEENS5_IJNS4_10UnderscoreESZ_SZ_EEEEENS4_23SM90_TMA_LOAD_MULTICASTENS4_14ComposedLayoutINS4_7SwizzleILi3ELi4ELi3EEENS4_18smem_ptr_flag_bitsILi16EEENSU_INS5_IJNSA_ILi8EEESH_EEENS5_IJSH_SC_EEEEEEEvNS4_8identityES12_S1C_vS1D_EENS_8epilogue10collective6detail29Sm90TmaWarpSpecializedAdapterINS1G_15DefaultEpilogueISJ_SK_SK_NS1F_6thread17LinearCombinationISJ_Li1EffLNS1K_9ScaleType4KindE0ELNS_15FloatRoundStyleE2ESJ_EENS1_15EpilogueDefaultEEEEEvvEEEEvNT_6ParamsE,(.L_x_195 - _ZN7cutlass13device_kernelINS_4gemm6kernel13GemmUniversalIN4cute5tupleIJiiiiEEENS1_10collective13CollectiveMmaINS1_34MainloopSm90TmaGmmaWarpSpecializedILi3ENS5_IJNS4_1CILi2EEESB_NSA_ILi1EEEEEENS1_35KernelTmaWarpSpecializedCooperativeEEENS5_IJNSA_ILi128EEESG_NSA_ILi64EEEEEENS_6half_tENS5_IJlSC_lEEESJ_SK_NS4_8TiledMMAINS4_8MMA_AtomIJNS4_4SM904GMMA26MMA_64x128x16_F32F16F16_SSILNSO_5MajorE0ELSQ_0ELNSO_7ScaleInE1ELSR_1EEEEEENS4_6LayoutINS5_IJSB_SC_SC_EEENS5_IJSC_NSA_ILi0EEESW_EEEEENS5_IJNS4_10UnderscoreESZ_SZ_EEEEENS4_23SM90_TMA_LOAD_MULTICASTENS4_14ComposedLayoutINS4_7SwizzleILi3ELi4ELi3EEENS4_18smem_ptr_flag_bitsILi16EEENSU_INS5_IJNSA_ILi8EEESH_EEENS5_IJSH_SC_EEEEEEEvNS4_8identityES12_S1C_vS1D_EENS_8epilogue10collective6detail29Sm90TmaWarpSpecializedAdapterINS1G_15DefaultEpilogueISJ_SK_SK_NS1F_6thread17LinearCombinationISJ_Li1EffLNS1K_9ScaleType4KindE0ELNS_15FloatRoundStyleE2ESJ_EENS1_15EpilogueDefaultEEEEEvvEEEEvNT_6ParamsE)
        .other          _ZN7cutlass13device_kernelINS_4gemm6kernel13GemmUniversalIN4cute5tupleIJiiiiEEENS1_10collective13CollectiveMmaINS1_34MainloopSm90TmaGmmaWarpSpecializedILi3ENS5_IJNS4_1CILi2EEESB_NSA_ILi1EEEEEENS1_35KernelTmaWarpSpecializedCooperativeEEENS5_IJNSA_ILi128EEESG_NSA_ILi64EEEEEENS_6half_tENS5_IJlSC_lEEESJ_SK_NS4_8TiledMMAINS4_8MMA_AtomIJNS4_4SM904GMMA26MMA_64x128x16_F32F16F16_SSILNSO_5MajorE0ELSQ_0ELNSO_7ScaleInE1ELSR_1EEEEEENS4_6LayoutINS5_IJSB_SC_SC_EEENS5_IJSC_NSA_ILi0EEESW_EEEEENS5_IJNS4_10UnderscoreESZ_SZ_EEEEENS4_23SM90_TMA_LOAD_MULTICASTENS4_14ComposedLayoutINS4_7SwizzleILi3ELi4ELi3EEENS4_18smem_ptr_flag_bitsILi16EEENSU_INS5_IJNSA_ILi8EEESH_EEENS5_IJSH_SC_EEEEEEEvNS4_8identityES12_S1C_vS1D_EENS_8epilogue10collective6detail29Sm90TmaWarpSpecializedAdapterINS1G_15DefaultEpilogueISJ_SK_SK_NS1F_6thread17LinearCombinationISJ_Li1EffLNS1K_9ScaleType4KindE0ELNS_15FloatRoundStyleE2ESJ_EENS1_15EpilogueDefaultEEEEEvvEEEEvNT_6ParamsE,@"STO_CUDA_ENTRY STV_DEFAULT"
_ZN7cutlass13device_kernelINS_4gemm6kernel13GemmUniversalIN4cute5tupleIJiiiiEEENS1_10collective13CollectiveMmaINS1_34MainloopSm90TmaGmmaWarpSpecializedILi3ENS5_IJNS4_1CILi2EEESB_NSA_ILi1EEEEEENS1_35KernelTmaWarpSpecializedCooperativeEEENS5_IJNSA_ILi128EEESG_NSA_ILi64EEEEEENS_6half_tENS5_IJlSC_lEEESJ_SK_NS4_8TiledMMAINS4_8MMA_AtomIJNS4_4SM904GMMA26MMA_64x128x16_F32F16F16_SSILNSO_5MajorE0ELSQ_0ELNSO_7ScaleInE1ELSR_1EEEEEENS4_6LayoutINS5_IJSB_SC_SC_EEENS5_IJSC_NSA_ILi0EEESW_EEEEENS5_IJNS4_10UnderscoreESZ_SZ_EEEEENS4_23SM90_TMA_LOAD_MULTICASTENS4_14ComposedLayoutINS4_7SwizzleILi3ELi4ELi3EEENS4_18smem_ptr_flag_bitsILi16EEENSU_INS5_IJNSA_ILi8EEESH_EEENS5_IJSH_SC_EEEEEEEvNS4_8identityES12_S1C_vS1D_EENS_8epilogue10collective6detail29Sm90TmaWarpSpecializedAdapterINS1G_15DefaultEpilogueISJ_SK_SK_NS1F_6thread17LinearCombinationISJ_Li1EffLNS1K_9ScaleType4KindE0ELNS_15FloatRoundStyleE2ESJ_EENS1_15EpilogueDefaultEEEEEvvEEEEvNT_6ParamsE:
[----:B------:R-:W0:Y:S01]  /*0000*/  LDC R1, c[0x0][0x28] ;  /* 0x00000a00ff017b82 */ /* 0x000e220000000800 */
[----:B------:R-:W1:Y:S01]  /*0010*/  S2R R95, SR_TID.X ;  /* 0x00000000005f7919 */ /* 0x000e620000002100 */
[----:B------:R-:W-:Y:S01]  /*0020*/  ELECT P0, URZ, PT ;  /* 0x00000000003f782f */ /* 0x000fe20003800000 */
[----:B------:R-:W-:Y:S01]  /*0030*/  BSSY B0, `(.L_x_0) ;  /* 0x000000f000007945 */ /* 0x000fe20003800000 */
[--C-:B-1----:R-:W-:Y:S02]  /*0040*/  SHF.R.U32.HI R0, RZ, 0x5, R95.reuse ;  /* 0x00000005ff007819 */ /* 0x102fe4000001165f */
[----:B------:R-:W-:-:S03]  /*0050*/  SHF.R.U32.HI R7, RZ, 0x7, R95 ;  /* 0x00000007ff077819 */ /* 0x000fc6000001165f */
[----:B------:R-:W1:Y:S04]  /*0060*/  SHFL.IDX PT, R3, R0, RZ, 0x1f ;  /* 0x00001fff00037589 */ /* 0x000e6800000e0000 */
[----:B------:R2:W3:Y:S01]  /*0070*/  SHFL.IDX PT, R2, R7, RZ, 0x1f ;  /* 0x00001fff07027589 */ /* 0x0004e200000e0000 */
[----:B-1----:R-:W-:-:S13]  /*0080*/  ISETP.NE.OR P0, PT, R3, RZ, !P0 ;  /* 0x000000ff0300720c */ /* 0x002fda0004705670 */
[----:B0-23--:R-:W-:Y:S05]  /*0090*/  @P0 BRA `(.L_x_1) ;  /* 0x0000000000200947 */ /* 0x00dfea0003800000 */
[----:B------:R-:W-:Y:S02]  /*00a0*/  ULDC.64 UR4, c[0x0][0x198] ;  /* 0x0000660000047ab9 */ /* 0x000fe40000000a00 */
[----:B------:R-:W-:Y:S02]  /*00b0*/  UIADD3 UR6, UP0, UR4, 0xf0, URZ ;  /* 0x000000f004067890 */ /* 0x000fe4000ff1e03f */
[----:B------:R-:W-:Y:S02]  /*00c0*/  UIADD3 UR4, UP1, UR4, 0x1f0, URZ ;  /* 0x000001f004047890 */ /* 0x000fe4000ff3e03f */
[----:B------:R-:W-:Y:S02]  /*00d0*/  UIADD3.X UR7, URZ, UR5, URZ, UP0, !UPT ;  /* 0x000000053f077290 */ /* 0x000fe400087fe43f */
[----:B------:R-:W-:-:S07]  /*00e0*/  UIADD3.X UR5, URZ, UR5, URZ, UP1, !UPT ;  /* 0x000000053f057290 */ /* 0x000fce0008ffe43f */
[----:B------:R0:W-:Y:S02]  /*00f0*/  UTMACCTL.PF [UR6] ;  /* 0x00000000060079b9 */ /* 0x0001e40008040000 */
[----:B------:R0:W-:Y:S02]  /*0100*/  UTMACCTL.PF [UR4] ;  /* 0x00000000040079b9 */ /* 0x0001e40008040000 */
[----:B0-----:R-:W-:Y:S01]  /*0110*/  NOP ;  /* 0x0000000000007918 */ /* 0x001fe20000000000 */
.L_x_1:
[----:B------:R-:W-:Y:S05]  /*0120*/  BSYNC B0 ;  /* 0x0000000000007941 */ /* 0x000fea0003800000 */
.L_x_0:
[----:B------:R-:W0:Y:S02]  /*0130*/  SHFL.IDX PT, R5, R0, RZ, 0x1f ;  /* 0x00001fff00057589 */ /* 0x000e2400000e0000 */
[----:B0-----:R-:W-:-:S13]  /*0140*/  ISETP.NE.AND P0, PT, R5, RZ, PT ;  /* 0x000000ff0500720c */ /* 0x001fda0003f05270 */
[----:B------:R-:W-:Y:S05]  /*0150*/  @P0 BRA `(.L_x_2) ;  /* 0x0000000000500947 */ /* 0x000fea0003800000 */
[----:B------:R-:W0:Y:S01]  /*0160*/  S2UR UR8, SR_CgaCtaId ;  /* 0x00000000000879c3 */ /* 0x000e220000008800 */
[----:B------:R-:W-:Y:S01]  /*0170*/  UMOV UR4, 0x400 ;  /* 0x0000040000047882 */ /* 0x000fe20000000000 */
[----:B------:R-:W-:Y:S01]  /*0180*/  UMOV UR5, 0x1 ;  /* 0x0000000100057882 */ /* 0x000fe20000000000 */
[----:B------:R-:W-:Y:S01]  /*0190*/  UMOV UR6, 0x6 ;  /* 0x0000000600067882 */ /* 0x000fe20000000000 */
[----:B------:R-:W-:Y:S01]  /*01a0*/  ELECT P0, URZ, PT ;  /* 0x00000000003f782f */ /* 0x000fe20003800000 */
[----:B------:R-:W-:-:S04]  /*01b0*/  UIADD3 UR6, -UR6, 0x100000, URZ ;  /* 0x0010000006067890 */ /* 0x000fc8000fffe13f */
[----:B------:R-:W-:Y:S02]  /*01c0*/  USHF.L.U32 UR7, UR6, 0xb, URZ ;  /* 0x0000000b06077899 */ /* 0x000fe4000800063f */
[----:B------:R-:W-:Y:S02]  /*01d0*/  USHF.L.U32 UR6, UR6, 0x1, URZ ;  /* 0x0000000106067899 */ /* 0x000fe4000800063f */
[----:B0-----:R-:W-:Y:S02]  /*01e0*/  ULEA UR8, UR8, UR4, 0x18 ;  /* 0x0000000408087291 */ /* 0x001fe4000f8ec03f */
[----:B------:R-:W-:-:S04]  /*01f0*/  UIADD3 UR4, -UR5, 0x100000, URZ ;  /* 0x0010000005047890 */ /* 0x000fc8000fffe13f */
[----:B------:R-:W-:Y:S02]  /*0200*/  USHF.L.U32 UR5, UR4, 0xb, URZ ;  /* 0x0000000b04057899 */ /* 0x000fe4000800063f */
[----:B------:R-:W-:Y:S01]  /*0210*/  USHF.L.U32 UR4, UR4, 0x1, URZ ;  /* 0x0000000104047899 */ /* 0x000fe2000800063f */
[----:B------:R-:W0:Y:S11]  /*0220*/  FENCE.VIEW.ASYNC.S ;  /* 0x00000000000073c6 */ /* 0x000e360000000000 */
[----:B0-----:R0:W1:Y:S01]  /*0230*/  SYNCS.EXCH.64 URZ, [UR8], UR4 ;  /* 0x00000004083f75b2 */ /* 0x0010620008000100 */
[----:B------:R0:W2:Y:S01]  /*0240*/  SYNCS.EXCH.64 URZ, [UR8+0x18], UR6 ;  /* 0x00001806083f75b2 */ /* 0x0000a20008000100 */
[----:B------:R0:W3:Y:S01]  /*0250*/  SYNCS.EXCH.64 URZ, [UR8+0x8], UR4 ;  /* 0x00000804083f75b2 */ /* 0x0000e20008000100 */
[----:B------:R0:W4:Y:S01]  /*0260*/  SYNCS.EXCH.64 URZ, [UR8+0x20], UR6 ;  /* 0x00002006083f75b2 */ /* 0x0001220008000100 */
[----:B------:R0:W0:Y:S01]  /*0270*/  SYNCS.EXCH.64 URZ, [UR8+0x10], UR4 ;  /* 0x00001004083f75b2 */ /* 0x0000220008000100 */
[----:B------:R0:W0:Y:S01]  /*0280*/  SYNCS.EXCH.64 URZ, [UR8+0x28], UR6 ;  /* 0x00002806083f75b2 */ /* 0x0000220008000100 */
[----:B------:R-:W-:Y:S01]  /*0290*/  NOP ;  /* 0x0000000000007918 */ /* 0x000fe20000000000 */
.L_x_2:
[----:B------:R-:W-:Y:S01]  /*02a0*/  SHF.R.S32.HI R4, RZ, 0x1f, R95 ;  /* 0x0000001fff047819 */ /* 0x000fe2000001145f */
[----:B------:R-:W5:Y:S01]  /*02b0*/  SHFL.IDX PT, R0, R0, RZ, 0x1f ;  /* 0x00001fff00007589 */ /* 0x000f6200000e0000 */
[----:B0-----:R-:W0:Y:S01]  /*02c0*/  S2UR UR8, SR_CTAID.X ;  /* 0x00000000000879c3 */ /* 0x001e220000002500 */
[----:B------:R-:W-:Y:S02]  /*02d0*/  ELECT P0, URZ, PT ;  /* 0x00000000003f782f */ /* 0x000fe40003800000 */
[----:B------:R-:W-:Y:S01]  /*02e0*/  LEA.HI R4, R4, R95, RZ, 0x7 ;  /* 0x0000005f04047211 */ /* 0x000fe200078f38ff */
[----:B------:R-:W-:Y:S01]  /*02f0*/  ULDC UR4, c[0x0][0x150] ;  /* 0x0000540000047ab9 */ /* 0x000fe20000000800 */
[----:B------:R-:W-:Y:S01]  /*0300*/  SHF.R.S32.HI R6, RZ, 0x1f, R5 ;  /* 0x0000001fff067819 */ /* 0x000fe20000011405 */
[----:B------:R-:W-:Y:S01]  /*0310*/  NOP ;  /* 0x0000000000007918 */ /* 0x000fe20000000000 */
[----:B------:R-:W-:Y:S01]  /*0320*/  LOP3.LUT R4, R4, 0xffffff80, RZ, 0xc0, !PT ;  /* 0xffffff8004047812 */ /* 0x000fe200078ec0ff */
[----:B------:R-:W-:Y:S01]  /*0330*/  NOP ;  /* 0x0000000000007918 */ /* 0x000fe20000000000 */
[----:B------:R-:W-:Y:S01]  /*0340*/  LEA.HI R6, R6, R5, RZ, 0x2 ;  /* 0x0000000506067211 */ /* 0x000fe200078f10ff */
[----:B------:R-:W1:Y:S01]  /*0350*/  LDC R11, c[0x0][0x144] ;  /* 0x00005100ff0b7b82 */ /* 0x000e620000000800 */
[----:B------:R-:W-:Y:S01]  /*0360*/  IMAD.MOV.U32 R22, RZ, RZ, 0x1 ;  /* 0x00000001ff167424 */ /* 0x000fe200078e00ff */
[----:B------:R-:W-:Y:S01]  /*0370*/  ISETP.NE.AND P3, PT, R2, RZ, PT ;  /* 0x000000ff0200720c */ /* 0x000fe20003f65270 */
[----:B------:R-:W-:Y:S01]  /*0380*/  IMAD.IADD R8, R95, 0x1, -R4 ;  /* 0x000000015f087824 */ /* 0x000fe200078e0a04 */
[----:B------:R-:W-:Y:S01]  /*0390*/  LOP3.LUT R6, R6, 0x3ffffffc, RZ, 0xc0, !PT ;  /* 0x3ffffffc06067812 */ /* 0x000fe200078ec0ff */
[----:B------:R-:W2:Y:S03]  /*03a0*/  S2R R4, SR_CTAID.Y ;  /* 0x0000000000047919 */ /* 0x000ea60000002600 */
[----:B------:R-:W-:Y:S01]  /*03b0*/  SHF.R.S32.HI R9, RZ, 0x1f, R8 ;  /* 0x0000001fff097819 */ /* 0x000fe20000011408 */
[----:B------:R-:W-:Y:S01]  /*03c0*/  IMAD.IADD R6, R5, 0x1, -R6 ;  /* 0x0000000105067824 */ /* 0x000fe200078e0a06 */
[----:B------:R-:W3:Y:S02]  /*03d0*/  LDC R13, c[0x0][0x140] ;  /* 0x00005000ff0d7b82 */ /* 0x000ee40000000800 */
[----:B------:R-:W-:-:S02]  /*03e0*/  LEA.HI R9, R9, R8, RZ, 0x3 ;  /* 0x0000000809097211 */ /* 0x000fc400078f18ff */
[----:B-----5:R-:W-:Y:S02]  /*03f0*/  ISETP.NE.OR P0, PT, R0, RZ, !P0 ;  /* 0x000000ff0000720c */ /* 0x020fe40004705670 */
[--C-:B------:R-:W-:Y:S02]  /*0400*/  SHF.R.S32.HI R0, RZ, 0x3, R9.reuse ;  /* 0x00000003ff007819 */ /* 0x100fe40000011409 */
[----:B0-----:R-:W-:Y:S02]  /*0410*/  I2FP.F32.U32 R10, UR8 ;  /* 0x00000008000a7c45 */ /* 0x001fe40008201000 */
[----:B------:R-:W-:-:S03]  /*0420*/  SHF.R.S32.HI R9, RZ, 0x1f, R9 ;  /* 0x0000001fff097819 */ /* 0x000fc60000011409 */
[----:B------:R-:W-:Y:S01]  /*0430*/  FMUL R10, R10, UR4 ;  /* 0x000000040a0a7c20 */ /* 0x000fe20008400000 */
[----:B------:R-:W-:Y:S01]  /*0440*/  LEA.HI R9, R9, R0, RZ, 0x2 ;  /* 0x0000000009097211 */ /* 0x000fe200078f10ff */
[----:B------:R-:W-:Y:S02]  /*0450*/  ULDC UR4, c[0x0][0x154] ;  /* 0x0000550000047ab9 */ /* 0x000fe40000000800 */
[----:B------:R-:W-:Y:S01]  /*0460*/  VOTEU.ALL UP0, P0 ;  /* 0x00000000003f7886 */ /* 0x000fe20000000000 */
[----:B------:R-:W-:Y:S01]  /*0470*/  LOP3.LUT R9, R9, 0xfffffffc, RZ, 0xc0, !PT ;  /* 0xfffffffc09097812 */ /* 0x000fe200078ec0ff */
[----:B------:R-:W0:Y:S01]  /*0480*/  F2I.U32.TRUNC.NTZ R10, R10 ;  /* 0x0000000a000a7305 */ /* 0x000e22000020f000 */
[----:B------:R-:W-:Y:S02]  /*0490*/  VOTEU.ALL UP1, P0 ;  /* 0x00000000003f7886 */ /* 0x000fe40000020000 */
[----:B------:R-:W5:Y:S01]  /*04a0*/  @!UP0 S2UR UR7, SR_CgaCtaId ;  /* 0x00000000000789c3 */ /* 0x000f620000008800 */
[----:B------:R-:W-:Y:S01]  /*04b0*/  IMAD.IADD R9, R0, 0x1, -R9 ;  /* 0x0000000100097824 */ /* 0x000fe200078e0a09 */
[----:B------:R-:W-:Y:S01]  /*04c0*/  SHF.R.S32.HI R0, RZ, 0x1f, R3 ;  /* 0x0000001fff007819 */ /* 0x000fe20000011403 */
[----:B------:R-:W-:Y:S01]  /*04d0*/  @!UP0 UMOV UR6, 0x400 ;  /* 0x0000040000068882 */ /* 0x000fe20000000000 */
[----:B---3--:R-:W-:Y:S01]  /*04e0*/  ISETP.EQ.U32.AND P2, PT, R13, 0x1, PT ;  /* 0x000000010d00780c */ /* 0x008fe20003f42070 */
[----:B------:R-:W-:Y:S01]  /*04f0*/  IMAD R19, R6, 0x4, R9 ;  /* 0x0000000406137824 */ /* 0x000fe200078e0209 */
[----:B--2---:R-:W-:-:S02]  /*0500*/  I2FP.F32.U32 R12, R4 ;  /* 0x00000004000c7245 */ /* 0x004fc40000201000 */
[----:B------:R-:W2:Y:S01]  /*0510*/  LDC R9, c[0x0][0x148] ;  /* 0x00005200ff097b82 */ /* 0x000ea20000000800 */
[----:B------:R-:W-:Y:S02]  /*0520*/  LEA.HI R0, R0, R3, RZ, 0x2 ;  /* 0x0000000300007211 */ /* 0x000fe400078f10ff */
[----:B------:R-:W-:Y:S01]  /*0530*/  LEA.HI R6, R19, R19, RZ, 0x1 ;  /* 0x0000001313067211 */ /* 0x000fe200078f08ff */
[----:B0-----:R-:W-:Y:S02]  /*0540*/  IMAD.MOV R14, RZ, RZ, -R10 ;  /* 0x000000ffff0e7224 */ /* 0x001fe400078e0a0a */
[----:B------:R-:W-:Y:S01]  /*0550*/  FMUL R12, R12, UR4 ;  /* 0x000000040c0c7c20 */ /* 0x000fe20008400000 */
[----:B------:R-:W-:Y:S01]  /*0560*/  LOP3.LUT R0, R0, 0xfffffffc, RZ, 0xc0, !PT ;  /* 0xfffffffc00007812 */ /* 0x000fe200078ec0ff */
[----:B------:R-:W-:Y:S01]  /*0570*/  UMOV UR4, 0x20 ;  /* 0x0000002000047882 */ /* 0x000fe20000000000 */
[----:B------:R-:W-:Y:S01]  /*0580*/  LOP3.LUT R10, R6, 0xfffffffe, RZ, 0xc0, !PT ;  /* 0xfffffffe060a7812 */ /* 0x000fe200078ec0ff */
[----:B-1----:R-:W-:Y:S01]  /*0590*/  IMAD R6, R11, R14, UR8 ;  /* 0x000000080b067e24 */ /* 0x002fe2000f8e020e */
[----:B------:R-:W-:-:S04]  /*05a0*/  @!UP0 UIADD3 UR4, -UR4, 0x100000, URZ ;  /* 0x0010000004048890 */ /* 0x000fc8000fffe13f */
[----:B------:R-:W-:Y:S02]  /*05b0*/  @!UP0 USHF.L.U32 UR5, UR4, 0xb, URZ ;  /* 0x0000000b04058899 */ /* 0x000fe4000800063f */
[----:B------:R-:W-:Y:S01]  /*05c0*/  @!UP0 USHF.L.U32 UR4, UR4, 0x1, URZ ;  /* 0x0000000104048899 */ /* 0x000fe2000800063f */
[----:B------:R-:W0:Y:S01]  /*05d0*/  F2I.U32.TRUNC.NTZ R12, R12 ;  /* 0x0000000c000c7305 */ /* 0x000e22000020f000 */
[----:B------:R-:W-:Y:S02]  /*05e0*/  IMAD.IADD R3, R3, 0x1, -R0 ;  /* 0x0000000103037824 */ /* 0x000fe400078e0a00 */
[C---:B------:R-:W-:Y:S02]  /*05f0*/  IMAD.IADD R11, R19.reuse, 0x1, -R10 ;  /* 0x00000001130b7824 */ /* 0x040fe400078e0a0a */
[----:B------:R-:W-:Y:S01]  /*0600*/  IMAD.SHL.U32 R10, R19, 0x4, RZ ;  /* 0x00000004130a7824 */ /* 0x000fe200078e00ff */
[----:B-----5:R-:W-:Y:S01]  /*0610*/  @!UP0 ULEA UR6, UR7, UR6, 0x18 ;  /* 0x0000000607068291 */ /* 0x020fe2000f8ec03f */
[----:B------:R-:W-:Y:S01]  /*0620*/  ISETP.NE.AND P1, PT, R3, 0x3, PT ;  /* 0x000000030300780c */ /* 0x000fe20003f25270 */
[----:B------:R-:W-:Y:S01]  /*0630*/  VOTEU.ALL UP0, P0 ;  /* 0x00000000003f7886 */ /* 0x000fe20000000000 */
[----:B------:R-:W-:-:S02]  /*0640*/  ISETP.NE.AND P4, PT, R11, R6, PT ;  /* 0x000000060b00720c */ /* 0x000fc40003f85270 */
[----:B------:R-:W-:Y:S02]  /*0650*/  LOP3.LUT R19, R19, 0xc, R10, 0x78, !PT ;  /* 0x0000000c13137812 */ /* 0x000fe400078e780a */
[----:B------:R-:W-:Y:S01]  /*0660*/  LOP3.LUT P0, RZ, R8, 0x7, RZ, 0xc0, !PT ;  /* 0x0000000708ff7812 */ /* 0x000fe2000780c0ff */
[C---:B------:R-:W-:Y:S01]  /*0670*/  VIADD R8, R2.reuse, 0xffffffff ;  /* 0xffffffff02087836 */ /* 0x040fe20000000000 */
[----:B------:R-:W-:Y:S01]  /*0680*/  ISETP.EQ.OR P1, PT, R3, RZ, !P1 ;  /* 0x000000ff0300720c */ /* 0x000fe20004f22670 */
[----:B0-----:R-:W-:Y:S01]  /*0690*/  IMAD.MOV R23, RZ, RZ, -R12 ;  /* 0x000000ffff177224 */ /* 0x001fe200078e0a0c */
[----:B------:R-:W-:Y:S01]  /*06a0*/  ISETP.LT.U32.AND P0, PT, R19, 0x4, !P0 ;  /* 0x000000041300780c */ /* 0x000fe20004701070 */
[----:B------:R-:W0:Y:S02]  /*06b0*/  FENCE.VIEW.ASYNC.S ;  /* 0x00000000000073c6 */ /* 0x000e240000000000 */
[----:B0-----:R0:W1:Y:S01]  /*06c0*/  @!UP0 SYNCS.EXCH.64 URZ, [UR6+0x40], UR4 ;  /* 0x00004004063f85b2 */ /* 0x0010620008000100 */
[----:B------:R-:W-:Y:S01]  /*06d0*/  ISETP.EQ.AND P1, PT, R2, RZ, P1 ;  /* 0x000000ff0200720c */ /* 0x000fe20000f22270 */
[----:B--2---:R-:W-:Y:S01]  /*06e0*/  IMAD R11, R9, R23, R4 ;  /* 0x00000017090b7224 */ /* 0x004fe200078e0204 */
[----:B------:R-:W-:-:S02]  /*06f0*/  ISETP.GE.U32.AND P6, PT, R8, 0x2, PT ;  /* 0x000000020800780c */ /* 0x000fc40003fc6070 */
[----:B------:R-:W-:Y:S02]  /*0700*/  @P4 LEA.HI R0, R19, R19, RZ, 0x1 ;  /* 0x0000001313004211 */ /* 0x000fe400078f08ff */
[----:B------:R-:W-:Y:S02]  /*0710*/  SEL R18, RZ, 0x1, !P1 ;  /* 0x00000001ff127807 */ /* 0x000fe40004800000 */
[----:B------:R-:W-:Y:S02]  /*0720*/  @P4 SHF.R.S32.HI R0, RZ, 0x1, R0 ;  /* 0x00000001ff004819 */ /* 0x000fe40000011400 */
[----:B------:R-:W-:Y:S02]  /*0730*/  SEL R18, R18, 0x2, P6 ;  /* 0x0000000212127807 */ /* 0x000fe40003000000 */
[----:B------:R-:W-:Y:S02]  /*0740*/  @P4 ISETP.NE.AND P5, PT, R0, R11, PT ;  /* 0x0000000b0000420c */ /* 0x000fe40003fa5270 */
[----:B------:R-:W-:Y:S01]  /*0750*/  SEL R11, RZ, 0x1, !P0 ;  /* 0x00000001ff0b7807 */ /* 0x000fe20004000000 */
[----:B------:R0:W2:Y:S01]  /*0760*/  @!UP1 SYNCS.EXCH.64 URZ, [UR6+0x48], UR4 ;  /* 0x00004804063f95b2 */ /* 0x0000a20008000100 */
[----:B------:R-:W-:Y:S01]  /*0770*/  @P4 SEL R22, RZ, 0x1, P5 ;  /* 0x00000001ff164807 */ /* 0x000fe20002800000 */
[----:B------:R-:W-:Y:S01]  /*0780*/  NOP ;  /* 0x0000000000007918 */ /* 0x000fe20000000000 */
[----:B------:R-:W-:-:S02]  /*0790*/  LOP3.LUT R0, R95, 0x7f, RZ, 0xc0, !PT ;  /* 0x0000007f5f007812 */ /* 0x000fc400078ec0ff */
[----:B------:R-:W-:Y:S01]  /*07a0*/  LOP3.LUT R22, R22, R11, RZ, 0xc0, !PT ;  /* 0x0000000b16167212 */ /* 0x000fe200078ec0ff */
[----:B01----:R-:W-:Y:S06]  /*07b0*/  @!P2 BRA `(.L_x_3) ;  /* 0x000000000008a947 */ /* 0x003fec0003800000 */
[----:B--2-4-:R-:W-:Y:S01]  /*07c0*/  UCGABAR_ARV ;  /* 0x00000000000079c7 */ /* 0x014fe20008000000 */
[----:B------:R-:W-:Y:S05]  /*07d0*/  BRA `(.L_x_4) ;  /* 0x0000000000047947 */ /* 0x000fea0003800000 */
.L_x_3:
[----:B--2-4-:R-:W-:Y:S01]  /*07e0*/  NOP ;  /* 0x0000000000007918 */ /* 0x014fe20000000000 */
.L_x_4:
[----:B------:R-:W0:Y:S01]  /*07f0*/  LDC R2, c[0x0][0x65c] ;  /* 0x00019700ff027b82 */ /* 0x000e220000000800 */
[----:B------:R-:W-:Y:S02]  /*0800*/  IMAD.U32 R10, RZ, RZ, UR8 ;  /* 0x00000008ff0a7e24 */ /* 0x000fe4000f8e00ff */
[----:B------:R-:W-:Y:S01]  /*0810*/  IMAD.MOV.U32 R11, RZ, RZ, RZ ;  /* 0x000000ffff0b7224 */ /* 0x000fe200078e00ff */
[----:B0-----:R-:W-:-:S04]  /*0820*/  ISETP.NE.AND P1, PT, R2, 0x1, PT ;  /* 0x000000010200780c */ /* 0x001fc80003f25270 */
[----:B------:R-:W-:-:S09]  /*0830*/  P2R R5, PR, RZ, 0x2 ;  /* 0x00000002ff057803 */ /* 0x000fd20000000000 */
[----:B------:R-:W0:Y:S01]  /*0840*/  @P1 LDC R17, c[0x0][0x10] ;  /* 0x00000400ff111b82 */ /* 0x000e220000000800 */
[----:B------:R-:W-:Y:S02]  /*0850*/  @P1 IMAD.MOV.U32 R5, RZ, RZ, RZ ;  /* 0x000000ffff051224 */ /* 0x000fe400078e00ff */
[----:B------:R-:W-:-:S05]  /*0860*/  @P1 IMAD.MOV.U32 R15, RZ, RZ, RZ ;  /* 0x000000ffff0f1224 */ /* 0x000fca00078e00ff */
[----:B------:R-:W1:Y:S01]  /*0870*/  @!P1 LDC R13, c[0x0][0xc] ;  /* 0x00000300ff0d9b82 */ /* 0x000e620000000800 */
[----:B------:R-:W-:Y:S01]  /*0880*/  ULDC UR4, c[0x0][0xc] ;  /* 0x0000030000047ab9 */ /* 0x000fe20000000800 */
[----:B------:R-:W-:Y:S01]  /*0890*/  ULDC UR5, c[0x0][0x10] ;  /* 0x0000040000057ab9 */ /* 0x000fe20000000800 */
[----:B------:R-:W-:Y:S01]  /*08a0*/  ULDC UR6, c[0x0][0x14] ;  /* 0x0000050000067ab9 */ /* 0x000fe20000000800 */
[----:B------:R-:W-:-:S04]  /*08b0*/  UIMAD.WIDE.U32 UR4, UR4, UR5, URZ ;  /* 0x00000005040472a5 */ /* 0x000fc8000f8e003f */
[----:B------:R-:W-:Y:S02]  /*08c0*/  UIMAD.WIDE.U32 UR36, UR4, UR6, URZ ;  /* 0x00000006042472a5 */ /* 0x000fe4000f8e003f */
[----:B------:R-:W-:-:S04]  /*08d0*/  UIMAD UR42, UR5, UR6, URZ ;  /* 0x00000006052a72a4 */ /* 0x000fc8000f8e023f */
[----:B------:R-:W-:Y:S01]  /*08e0*/  UIADD3 UR42, UR37, UR42, URZ ;  /* 0x0000002a252a7290 */ /* 0x000fe2000fffe03f */
[----:B0-----:R-:W-:-:S04]  /*08f0*/  @P1 IMAD.WIDE.U32 R16, R17, UR8, R4 ;  /* 0x0000000811101c25 */ /* 0x001fc8000f8e0004 */
[----:B------:R-:W-:Y:S02]  /*0900*/  @P1 IMAD.IADD R17, R17, 0x1, R15 ;  /* 0x0000000111111824 */ /* 0x000fe400078e020f */
[----:B-1----:R-:W-:-:S04]  /*0910*/  @!P1 IMAD.WIDE.U32 R10, R4, R13, R10 ;  /* 0x0000000d040a9225 */ /* 0x002fc800078e000a */
[----:B------:R-:W-:Y:S02]  /*0920*/  @!P1 IMAD.MOV.U32 R16, RZ, RZ, R10 ;  /* 0x000000ffff109224 */ /* 0x000fe400078e000a */
[----:B------:R-:W-:Y:S01]  /*0930*/  @!P1 IMAD.MOV.U32 R17, RZ, RZ, R11 ;  /* 0x000000ffff119224 */ /* 0x000fe200078e000b */
[----:B------:R-:W-:Y:S06]  /*0940*/  @!P2 BRA `(.L_x_5) ;  /* 0x00000000000ca947 */ /* 0x000fec0003800000 */
[----:B------:R-:W-:Y:S01]  /*0950*/  UCGABAR_WAIT ;  /* 0x0000000000007dc7 */ /* 0x000fe20008000000 */
[----:B------:R-:W-:Y:S01]  /*0960*/  CCTL.IVALL ;  /* 0x00000000ff00798f */ /* 0x000fe20002000000 */
[----:B------:R-:W-:Y:S05]  /*0970*/  BRA `(.L_x_6) ;  /* 0x0000000000047947 */ /* 0x000fea0003800000 */
.L_x_5:
[----:B------:R-:W-:Y:S06]  /*0980*/  BAR.SYNC.DEFER_BLOCKING 0x0 ;  /* 0x0000000000007b1d */ /* 0x000fec0000010000 */
.L_x_6:
[----:B------:R-:W-:Y:S05]  /*0990*/  @!P3 BRA `(.L_x_7) ;  /* 0x0000005c00a8b947 */ /* 0x000fea0003800000 */
[----:B------:R-:W-:-:S13]  /*09a0*/  ISETP.GT.U32.AND P0, PT, R8, 0x1, PT ;  /* 0x000000010800780c */ /* 0x000fda0003f04070 */
[----:B------:R-:W-:Y:S05]  /*09b0*/  @P0 EXIT ;  /* 0x000000000000094d */ /* 0x000fea0003800000 */
[----:B------:R-:W-:Y:S01]  /*09c0*/  ULDC.64 UR4, c[0x0][0x650] ;  /* 0x0001940000047ab9 */ /* 0x000fe20000000a00 */
[----:B------:R-:W-:Y:S01]  /*09d0*/  PRMT R3, RZ, 0x7610, R3 ;  /* 0x00007610ff037816 */ /* 0x000fe20000000003 */
[----:B------:R-:W-:Y:S01]  /*09e0*/  IMAD.MOV.U32 R103, RZ, RZ, -0x1 ;  /* 0xffffffffff677424 */ /* 0x000fe200078e00ff */
[----:B------:R-:W-:Y:S01]  /*09f0*/  ISETP.GE.U32.AND P0, PT, R16, UR4, PT ;  /* 0x0000000410007c0c */ /* 0x000fe2000bf06070 */
[----:B------:R-:W-:Y:S02]  /*0a00*/  IMAD.MOV.U32 R100, RZ, RZ, -0x1 ;  /* 0xffffffffff647424 */ /* 0x000fe400078e00ff */
[----:B------:R-:W-:Y:S01]  /*0a10*/  IMAD.MOV.U32 R101, RZ, RZ, -0x1 ;  /* 0xffffffffff657424 */ /* 0x000fe200078e00ff */
[----:B------:R-:W-:-:S13]  /*0a20*/  ISETP.GE.U32.AND.EX P0, PT, R17, UR5, PT, P0 ;  /* 0x0000000511007c0c */ /* 0x000fda000bf06100 */
[----:B------:R-:W-:Y:S05]  /*0a30*/  @P0 BRA `(.L_x_8) ;  /* 0x0000000400280947 */ /* 0x000fea0003800000 */
[----:B------:R-:W0:Y:S01]  /*0a40*/  LDC.64 R24, c[0x0][0x628] ;  /* 0x00018a00ff187b82 */ /* 0x000e220000000a00 */
[----:B------:R-:W-:Y:S02]  /*0a50*/  IMAD.MOV.U32 R10, RZ, RZ, R16 ;  /* 0x000000ffff0a7224 */ /* 0x000fe400078e0010 */
[----:B------:R-:W-:-:S05]  /*0a60*/  IMAD.MOV.U32 R11, RZ, RZ, R17 ;  /* 0x000000ffff0b7224 */ /* 0x000fca00078e0011 */
[----:B------:R-:W1:Y:S08]  /*0a70*/  LDC R8, c[0x0][0x630] ;  /* 0x00018c00ff087b82 */ /* 0x000e700000000800 */
[----:B------:R-:W2:Y:S01]  /*0a80*/  LDC.64 R26, c[0x0][0x620] ;  /* 0x00018800ff1a7b82 */ /* 0x000ea20000000a00 */
[----:B0-----:R-:W-:-:S04]  /*0a90*/  ISETP.NE.U32.AND P0, PT, R24, RZ, PT ;  /* 0x000000ff1800720c */ /* 0x001fc80003f05070 */
[----:B------:R-:W-:-:S13]  /*0aa0*/  ISETP.NE.AND.EX P0, PT, R25, RZ, PT, P0 ;  /* 0x000000ff1900720c */ /* 0x000fda0003f05300 */
[----:B-12---:R-:W-:Y:S05]  /*0ab0*/  @!P0 BRA `(.L_x_9) ;  /* 0x0000000000288947 */ /* 0x006fea0003800000 */
[----:B------:R-:W0:Y:S02]  /*0ac0*/  LDC R3, c[0x0][0x634] ;  /* 0x00018d00ff037b82 */ /* 0x000e240000000800 */
[----:B0-----:R-:W-:-:S05]  /*0ad0*/  IADD3 R3, P0, R16, R3, RZ ;  /* 0x0000000310037210 */ /* 0x001fca0007f1e0ff */
[----:B------:R-:W-:-:S04]  /*0ae0*/  IMAD.X R21, RZ, RZ, R17, P0 ;  /* 0x000000ffff157224 */ /* 0x000fc800000e0611 */
[----:B------:R-:W-:-:S04]  /*0af0*/  IMAD.WIDE.U32 R10, R21, R24, RZ ;  /* 0x00000018150a7225 */ /* 0x000fc800078e00ff */
[----:B------:R-:W-:-:S04]  /*0b00*/  IMAD.WIDE.U32 R12, P0, R3, R25, R10 ;  /* 0x00000019030c7225 */ /* 0x000fc8000780000a */
[----:B------:R-:W-:-:S04]  /*0b10*/  IMAD.WIDE.U32 R10, R3, R24, RZ ;  /* 0x00000018030a7225 */ /* 0x000fc800078e00ff */
[----:B------:R-:W-:Y:S01]  /*0b20*/  IMAD.X R15, RZ, RZ, RZ, P0 ;  /* 0x000000ffff0f7224 */ /* 0x000fe200000e06ff */
[----:B------:R-:W-:Y:S01]  /*0b30*/  IADD3 RZ, P0, R11, R12, RZ ;  /* 0x0000000c0bff7210 */ /* 0x000fe20007f1e0ff */
[----:B------:R-:W-:-:S04]  /*0b40*/  IMAD.MOV.U32 R14, RZ, RZ, R13 ;  /* 0x000000ffff0e7224 */ /* 0x000fc800078e000d */
[----:B------:R-:W-:-:S08]  /*0b50*/  IMAD.WIDE.U32.X R10, R21, R25, R14, P0 ;  /* 0x00000019150a7225 */ /* 0x000fd000000e040e */
.L_x_9:
[----:B------:R-:W0:Y:S01]  /*0b60*/  LDC.64 R30, c[0x0][0x640] ;  /* 0x00019000ff1e7b82 */ /* 0x000e220000000a00 */
[-CC-:B------:R-:W-:Y:S01]  /*0b70*/  SHF.R.U64 R101, R10, R8.reuse, R11.reuse ;  /* 0x000000080a657219 */ /* 0x180fe2000000120b */
[----:B------:R-:W-:Y:S01]  /*0b80*/  IMAD R29, R9, R23, R4 ;  /* 0x00000017091d7224 */ /* 0x000fe200078e0204 */
[----:B------:R-:W-:Y:S01]  /*0b90*/  SHF.R.U32.HI R3, RZ, R8, R11 ;  /* 0x00000008ff037219 */ /* 0x000fe2000001160b */
[----:B------:R-:W-:Y:S01]  /*0ba0*/  IMAD.MOV.U32 R23, RZ, RZ, 0x1 ;  /* 0x00000001ff177424 */ /* 0x000fe200078e00ff */
[----:B------:R-:W-:-:S03]  /*0bb0*/  IADD3 R5, P0, RZ, -R101, RZ ;  /* 0x80000065ff057210 */ /* 0x000fc60007f1e0ff */
[----:B------:R-:W1:Y:S02]  /*0bc0*/  LDC R12, c[0x0][0x618] ;  /* 0x00018600ff0c7b82 */ /* 0x000e640000000800 */
[----:B------:R-:W-:Y:S02]  /*0bd0*/  IMAD.X R3, RZ, RZ, ~R3, P0 ;  /* 0x000000ffff037224 */ /* 0x000fe400000e0e03 */
[----:B------:R-:W-:-:S04]  /*0be0*/  IMAD.WIDE.U32 R10, R5, R26, R16 ;  /* 0x0000001a050a7225 */ /* 0x000fc800078e0010 */
[----:B------:R-:W2:Y:S01]  /*0bf0*/  LDC R20, c[0x0][0x608] ;  /* 0x00018200ff147b82 */ /* 0x000ea20000000800 */
[----:B------:R-:W-:Y:S02]  /*0c00*/  IMAD R8, R3, R26, RZ ;  /* 0x0000001a03087224 */ /* 0x000fe400078e02ff */
[----:B------:R-:W-:Y:S02]  /*0c10*/  IMAD.MOV.U32 R3, RZ, RZ, -0x1 ;  /* 0xffffffffff037424 */ /* 0x000fe400078e00ff */
[----:B------:R-:W-:-:S03]  /*0c20*/  IMAD R5, R5, R27, R8 ;  /* 0x0000001b05057224 */ /* 0x000fc600078e0208 */
[----:B------:R-:W3:Y:S01]  /*0c30*/  LDC R28, c[0x0][0x658] ;  /* 0x00019600ff1c7b82 */ /* 0x000ee20000000800 */
[----:B------:R-:W-:Y:S01]  /*0c40*/  IMAD.IADD R5, R11, 0x1, R5 ;  /* 0x000000010b057824 */ /* 0x000fe200078e0205 */
[----:B0-----:R-:W-:-:S04]  /*0c50*/  ISETP.NE.U32.AND P0, PT, R30, RZ, PT ;  /* 0x000000ff1e00720c */ /* 0x001fc80003f05070 */
[----:B------:R-:W-:Y:S02]  /*0c60*/  ISETP.NE.AND.EX P0, PT, R31, RZ, PT, P0 ;  /* 0x000000ff1f00720c */ /* 0x000fe40003f05300 */
[----:B------:R-:W0:Y:S01]  /*0c70*/  LDC R24, c[0x0][0x600] ;  /* 0x00018000ff187b82 */ /* 0x000e220000000800 */
[-CC-:B-1----:R-:W-:Y:S02]  /*0c80*/  SHF.R.U64 R14, R10, R12.reuse, R5.reuse ;  /* 0x0000000c0a0e7219 */ /* 0x182fe40000001205 */
[----:B------:R-:W-:-:S05]  /*0c90*/  SHF.R.U32.HI R5, RZ, R12, R5 ;  /* 0x0000000cff057219 */ /* 0x000fca0000011605 */
[----:B------:R-:W1:Y:S01]  /*0ca0*/  LDC R15, c[0x0][0x648] ;  /* 0x00019200ff0f7b82 */ /* 0x000e620000000800 */
[-CC-:B--2---:R-:W-:Y:S02]  /*0cb0*/  SHF.R.U64 R27, R14, R20.reuse, R5.reuse ;  /* 0x000000140e1b7219 */ /* 0x184fe40000001205 */
[----:B------:R-:W-:-:S05]  /*0cc0*/  SHF.R.U32.HI R5, RZ, R20, R5 ;  /* 0x00000014ff057219 */ /* 0x000fca0000011605 */
[----:B------:R-:W2:Y:S01]  /*0cd0*/  LDC R21, c[0x0][0x638] ;  /* 0x00018e00ff157b82 */ /* 0x000ea20000000800 */
[-CC-:B---3--:R-:W-:Y:S02]  /*0ce0*/  SHF.R.U64 R20, R27, R28.reuse, R5.reuse ;  /* 0x0000001c1b147219 */ /* 0x188fe40000001205 */
[-C--:B------:R-:W-:Y:S02]  /*0cf0*/  SHF.L.U32 R3, R3, R28.reuse, RZ ;  /* 0x0000001c03037219 */ /* 0x080fe400000006ff */
[----:B------:R-:W-:Y:S01]  /*0d00*/  SHF.R.U32.HI R5, RZ, R28, R5 ;  /* 0x0000001cff057219 */ /* 0x000fe20000011605 */
[----:B------:R-:W-:Y:S01]  /*0d10*/  IMAD.MOV.U32 R4, RZ, RZ, R20 ;  /* 0x000000ffff047224 */ /* 0x000fe200078e0014 */
[----:B------:R-:W-:Y:S01]  /*0d20*/  LOP3.LUT R12, RZ, R3, RZ, 0x33, !PT ;  /* 0x00000003ff0c7212 */ /* 0x000fe200078e33ff */
[----:B------:R-:W3:Y:S01]  /*0d30*/  LDC R25, c[0x0][0x610] ;  /* 0x00018400ff197b82 */ /* 0x000ee20000000800 */
[----:B------:R-:W-:Y:S05]  /*0d40*/  @!P0 BRA `(.L_x_10) ;  /* 0x0000000000288947 */ /* 0x000fea0003800000 */
[----:B------:R-:W4:Y:S02]  /*0d50*/  LDC R3, c[0x0][0x64c] ;  /* 0x00019300ff037b82 */ /* 0x000f240000000800 */
[----:B----4-:R-:W-:-:S05]  /*0d60*/  IADD3 R3, P0, R20, R3, RZ ;  /* 0x0000000314037210 */ /* 0x010fca0007f1e0ff */
        /* <DEDUP_REMOVED lines=8> */
.L_x_10:
[----:B-1----:R-:W-:Y:S01]  /*0df0*/  SHF.R.U64 R4, R4, R15, R5 ;  /* 0x0000000f04047219 */ /* 0x002fe20000001205 */
[----:B0-----:R-:W-:Y:S01]  /*0e00*/  VIADD R5, R24, 0xffffffff ;  /* 0xffffffff18057836 */ /* 0x001fe20000000000 */
[----:B------:R-:W-:Y:S02]  /*0e10*/  SHF.L.U32 R3, R23, R28, RZ ;  /* 0x0000001c17037219 */ /* 0x000fe400000006ff */
[----:B------:R-:W-:Y:S01]  /*0e20*/  LOP3.LUT R12, R27, R12, RZ, 0xc0, !PT ;  /* 0x0000000c1b0c7212 */ /* 0x000fe200078ec0ff */
[----:B------:R-:W-:Y:S01]  /*0e30*/  IMAD.MOV R8, RZ, RZ, -R4 ;  /* 0x000000ffff087224 */ /* 0x000fe200078e0a04 */
[----:B------:R-:W-:Y:S02]  /*0e40*/  SEL R6, R6, R29, !P1 ;  /* 0x0000001d06067207 */ /* 0x000fe40004800000 */
[----:B------:R-:W-:Y:S01]  /*0e50*/  LOP3.LUT R5, R14, R5, RZ, 0xc0, !PT ;  /* 0x000000050e057212 */ /* 0x000fe200078ec0ff */
[----:B------:R-:W-:Y:S02]  /*0e60*/  IMAD R9, R3, R4, R12 ;  /* 0x0000000403097224 */ /* 0x000fe400078e020c */
[----:B--2---:R-:W-:-:S02]  /*0e70*/  IMAD R3, R8, R21, R20 ;  /* 0x0000001508037224 */ /* 0x004fc400078e0214 */
[----:B---3--:R-:W-:Y:S02]  /*0e80*/  IMAD R6, R9, R25, R6 ;  /* 0x0000001909067224 */ /* 0x008fe400078e0206 */
[----:B------:R-:W-:Y:S02]  /*0e90*/  IMAD R103, R3, R24, R5 ;  /* 0x0000001803677224 */ /* 0x000fe400078e0205 */
[----:B------:R-:W-:-:S03]  /*0ea0*/  IMAD.MOV.U32 R4, RZ, RZ, 0x1 ;  /* 0x00000001ff047424 */ /* 0x000fc600078e00ff */
[----:B------:R-:W-:Y:S02]  /*0eb0*/  SEL R100, R103, R6, !P1 ;  /* 0x0000000667647207 */ /* 0x000fe40004800000 */
[----:B------:R-:W-:Y:S02]  /*0ec0*/  PRMT R3, R4, 0x7610, R3 ;  /* 0x0000761004037816 */ /* 0x000fe40000000003 */
[----:B------:R-:W-:-:S07]  /*0ed0*/  SEL R103, R6, R103, !P1 ;  /* 0x0000006706677207 */ /* 0x000fce0004800000 */
.L_x_8:
[----:B------:R-:W-:-:S08]  /*0ee0*/  NOP ;  /* 0x0000000000007918 */ /* 0x000fd00000000000 */
[----:B------:R-:W0:Y:S02]  /*0ef0*/  USETMAXREG.TRY_ALLOC.CTAPOOL UP0, 0xe8 ;  /* 0x000000e8000079c8 */ /* 0x000e240008000600 */
[----:B0-----:R-:W-:-:S13]  /*0f00*/  PLOP3.LUT P0, PT, PT, PT, UP0, 0x80, 0x0 ;  /* 0x000000000000781c */ /* 0x001fda0003f0f008 */
[----:B------:R-:W-:Y:S05]  /*0f10*/  @!P0 BRA `(.L_x_8) ;  /* 0xfffffffc00f08947 */ /* 0x000fea000383ffff */
[----:B------:R-:W-:Y:S01]  /*0f20*/  ULDC.64 UR4, c[0x0][0x598] ;  /* 0x0001660000047ab9 */ /* 0x000fe20000000a00 */
[----:B------:R-:W-:Y:S01]  /*0f30*/  ULDC.64 UR38, c[0x0][0x208] ;  /* 0x0000820000267ab9 */ /* 0x000fe20000000a00 */
[----:B------:R-:W-:-:S04]  /*0f40*/  ISETP.NE.U32.AND P0, PT, RZ, UR4, PT ;  /* 0x00000004ff007c0c */ /* 0x000fc8000bf05070 */
[----:B------:R-:W-:-:S13]  /*0f50*/  ISETP.NE.AND.EX P0, PT, RZ, UR5, PT, P0 ;  /* 0x00000005ff007c0c */ /* 0x000fda000bf05300 */
[----:B------:R-:W-:Y:S05]  /*0f60*/  @!P0 BRA `(.L_x_11) ;  /* 0x00000000001c8947 */ /* 0x000fea0003800000 */
[----:B------:R-:W0:Y:S02]  /*0f70*/  LDC.64 R4, c[0x0][0x598] ;  /* 0x00016600ff047b82 */ /* 0x000e240000000a00 */
[----:B0-----:R-:W2:Y:S02]  /*0f80*/  LDG.E.64 R4, desc[UR38][R4.64] ;  /* 0x0000002604047981 */ /* 0x001ea4000c1e1b00 */
[----:B--2---:R-:W-:-:S04]  /*0f90*/  ISETP.NE.U32.AND P0, PT, R4, RZ, PT ;  /* 0x000000ff0400720c */ /* 0x004fc80003f05070 */
[----:B------:R-:W-:-:S13]  /*0fa0*/  ISETP.NE.AND.EX P0, PT, R5, RZ, PT, P0 ;  /* 0x000000ff0500720c */ /* 0x000fda0003f05300 */
[----:B------:R-:W-:Y:S05]  /*0fb0*/  @!P0 BRA `(.L_x_11) ;  /* 0x0000000000088947 */ /* 0x000fea0003800000 */
[----:B------:R0:W5:Y:S01]  /*0fc0*/  LD.E R23, desc[UR38][R4.64] ;  /* 0x0000002604177980 */ /* 0x000162000c101900 */
[----:B------:R-:W-:Y:S05]  /*0fd0*/  BRA `(.L_x_12) ;  /* 0x0000000000247947 */ /* 0x000fea0003800000 */
.L_x_11:
[----:B------:R-:W-:Y:S02]  /*0fe0*/  ULDC.64 UR4, c[0x0][0x588] ;  /* 0x0001620000047ab9 */ /* 0x000fe40000000a00 */
[----:B------:R-:W-:-:S04]  /*0ff0*/  ISETP.NE.U32.AND P0, PT, RZ, UR4, PT ;  /* 0x00000004ff007c0c */ /* 0x000fc8000bf05070 */
[----:B------:R-:W-:-:S13]  /*1000*/  ISETP.NE.AND.EX P0, PT, RZ, UR5, PT, P0 ;  /* 0x00000005ff007c0c */ /* 0x000fda000bf05300 */
[----:B------:R-:W-:Y:S05]  /*1010*/  @!P0 BRA `(.L_x_13) ;  /* 0x00000000000c8947 */ /* 0x000fea0003800000 */
[----:B------:R-:W0:Y:S02]  /*1020*/  LDC.64 R4, c[0x0][0x588] ;  /* 0x00016200ff047b82 */ /* 0x000e240000000a00 */
[----:B0-----:R1:W5:Y:S01]  /*1030*/  LDG.E R23, desc[UR38][R4.64] ;  /* 0x0000002604177981 */ /* 0x001362000c1e1900 */
[----:B------:R-:W-:Y:S05]  /*1040*/  BRA `(.L_x_12) ;  /* 0x0000000000087947 */ /* 0x000fea0003800000 */
.L_x_13:
[----:B------:R-:W-:Y:S02]  /*1050*/  ULDC UR4, c[0x0][0x580] ;  /* 0x0001600000047ab9 */ /* 0x000fe40000000800 */
[----:B------:R-:W-:-:S07]  /*1060*/  IMAD.U32 R23, RZ, RZ, UR4 ;  /* 0x00000004ff177e24 */ /* 0x000fce000f8e00ff */
.L_x_12:
[----:B------:R-:W-:Y:S02]  /*1070*/  ULDC.64 UR4, c[0x0][0x5a0] ;  /* 0x0001680000047ab9 */ /* 0x000fe40000000a00 */
[----:B------:R-:W-:-:S04]  /*1080*/  ISETP.NE.U32.AND P0, PT, RZ, UR4, PT ;  /* 0x00000004ff007c0c */ /* 0x000fc8000bf05070 */
[----:B------:R-:W-:-:S13]  /*1090*/  ISETP.NE.AND.EX P0, PT, RZ, UR5, PT, P0 ;  /* 0x00000005ff007c0c */ /* 0x000fda000bf05300 */
[----:B------:R-:W-:Y:S05]  /*10a0*/  @!P0 BRA `(.L_x_14) ;  /* 0x00000000001c8947 */ /* 0x000fea0003800000 */
[----:B01----:R-:W0:Y:S02]  /*10b0*/  LDC.64 R4, c[0x0][0x5a0] ;  /* 0x00016800ff047b82 */ /* 0x003e240000000a00 */
[----:B0-----:R-:W2:Y:S02]  /*10c0*/  LDG.E.64 R4, desc[UR38][R4.64] ;  /* 0x0000002604047981 */ /* 0x001ea4000c1e1b00 */
[----:B--2---:R-:W-:-:S04]  /*10d0*/  ISETP.NE.U32.AND P0, PT, R4, RZ, PT ;  /* 0x000000ff0400720c */ /* 0x004fc80003f05070 */
[----:B------:R-:W-:-:S13]  /*10e0*/  ISETP.NE.AND.EX P0, PT, R5, RZ, PT, P0 ;  /* 0x000000ff0500720c */ /* 0x000fda0003f05300 */
[----:B------:R-:W-:Y:S05]  /*10f0*/  @!P0 BRA `(.L_x_14) ;  /* 0x0000000000088947 */ /* 0x000fea0003800000 */
[----:B------:R0:W5:Y:S01]  /*1100*/  LD.E R90, desc[UR38][R4.64] ;  /* 0x00000026045a7980 */ /* 0x000162000c101900 */
[----:B------:R-:W-:Y:S05]  /*1110*/  BRA `(.L_x_15) ;  /* 0x0000000000247947 */ /* 0x000fea0003800000 */
.L_x_14:
[----:B------:R-:W-:Y:S02]  /*1120*/  ULDC.64 UR4, c[0x0][0x590] ;  /* 0x0001640000047ab9 */ /* 0x000fe40000000a00 */
[----:B------:R-:W-:-:S04]  /*1130*/  ISETP.NE.U32.AND P0, PT, RZ, UR4, PT ;  /* 0x00000004ff007c0c */ /* 0x000fc8000bf05070 */
[----:B------:R-:W-:-:S13]  /*1140*/  ISETP.NE.AND.EX P0, PT, RZ, UR5, PT, P0 ;  /* 0x00000005ff007c0c */ /* 0x000fda000bf05300 */
[----:B------:R-:W-:Y:S05]  /*1150*/  @!P0 BRA `(.L_x_16) ;  /* 0x00000000000c8947 */ /* 0x000fea0003800000 */
[----:B------:R-:W2:Y:S02]  /*1160*/  LDC.64 R90, c[0x0][0x590] ;  /* 0x00016400ff5a7b82 */ /* 0x000ea40000000a00 */
[----:B--2---:R2:W5:Y:S01]  /*1170*/  LDG.E R90, desc[UR38][R90.64] ;  /* 0x000000265a5a7981 */ /* 0x004562000c1e1900 */
[----:B------:R-:W-:Y:S05]  /*1180*/  BRA `(.L_x_15) ;  /* 0x0000000000087947 */ /* 0x000fea0003800000 */
.L_x_16:
[----:B------:R-:W-:Y:S02]  /*1190*/  ULDC UR4, c[0x0][0x584] ;  /* 0x0001610000047ab9 */ /* 0x000fe40000000800 */
[----:B------:R-:W-:-:S07]  /*11a0*/  IMAD.U32 R90, RZ, RZ, UR4 ;  /* 0x00000004ff5a7e24 */ /* 0x000fce000f8e00ff */
.L_x_15:
[----:B------:R-:W-:-:S13]  /*11b0*/  LOP3.LUT P0, RZ, R3, 0xff, RZ, 0xc0, !PT ;  /* 0x000000ff03ff7812 */ /* 0x000fda000780c0ff */
[----:B------:R-:W-:Y:S05]  /*11c0*/  @!P0 EXIT ;  /* 0x000000000000894d */ /* 0x000fea0003800000 */
[----:B------:R-:W3:Y:S01]  /*11d0*/  LDC R93, c[0x0][0x658] ;  /* 0x00019600ff5d7b82 */ /* 0x000ee20000000800 */
[----:B------:R-:W-:Y:S01]  /*11e0*/  LOP3.LUT R7, R7, 0x1, RZ, 0xc0, !PT ;  /* 0x0000000107077812 */ /* 0x000fe200078ec0ff */
[----:B------:R-:W-:Y:S01]  /*11f0*/  ULDC.64 UR6, c[0x0][0x288] ;  /* 0x0000a20000067ab9 */ /* 0x000fe20000000a00 */
[----:B------:R-:W-:Y:S01]  /*1200*/  SHF.R.U32.HI R3, RZ, 0x2, R95 ;  /* 0x00000002ff037819 */ /* 0x000fe2000001165f */
[----:B------:R-:W-:Y:S01]  /*1210*/  UIADD3 UR4, UR7, 0x3f, URZ ;  /* 0x0000003f07047890 */ /* 0x000fe2000fffe03f */
[----:B------:R-:W-:Y:S01]  /*1220*/  SHF.R.U32.HI R0, RZ, 0x1, R0 ;  /* 0x00000001ff007819 */ /* 0x000fe20000011600 */
[----:B------:R-:W-:Y:S01]  /*1230*/  IMAD.SHL.U32 R88, R7, 0x40, RZ ;  /* 0x0000004007587824 */ /* 0x000fe200078e00ff */
[----:B------:R-:W-:Y:S01]  /*1240*/  LOP3.LUT R3, R3, 0x7, RZ, 0xc0, !PT ;  /* 0x0000000703037812 */ /* 0x000fe200078ec0ff */
[----:B------:R-:W4:Y:S01]  /*1250*/  LDC.64 R8, c[0x0][0x5c8] ;  /* 0x00017200ff087b82 */ /* 0x000f220000000a00 */
[----:B------:R-:W-:Y:S01]  /*1260*/  USHF.R.S32.HI UR5, URZ, 0x1f, UR4 ;  /* 0x0000001f3f057899 */ /* 0x000fe20008011404 */
[----:B------:R-:W-:Y:S01]  /*1270*/  LOP3.LUT R0, R0, 0x30, RZ, 0xc0, !PT ;  /* 0x0000003000007812 */ /* 0x000fe200078ec0ff */
[----:B------:R-:W-:Y:S01]  /*1280*/  IMAD.MOV.U32 R6, RZ, RZ, 0x1 ;  /* 0x00000001ff067424 */ /* 0x000fe200078e00ff */
[--C-:B------:R-:W-:Y:S01]  /*1290*/  LOP3.LUT R88, R88, 0x40, R3.reuse, 0xe2, !PT ;  /* 0x0000004058587812 */ /* 0x100fe200078ee203 */
[----:B------:R-:W-:Y:S01]  /*12a0*/  ULEA.HI UR5, UR5, UR4, URZ, 0x6 ;  /* 0x0000000405057291 */ /* 0x000fe2000f8f303f */
[-C--:B01----:R-:W-:Y:S01]  /*12b0*/  IADD3 R4, RZ, -R0.reuse, -R3 ;  /* 0x80000000ff047210 */ /* 0x083fe20007ffe803 */
[----:B------:R-:W-:Y:S01]  /*12c0*/  IMAD.U32 R5, RZ, RZ, UR6 ;  /* 0x00000006ff057e24 */ /* 0x000fe2000f8e00ff */
[----:B------:R-:W0:Y:S01]  /*12d0*/  LDC R97, c[0x0][0x600] ;  /* 0x00018000ff617b82 */ /* 0x000e220000000800 */
[----:B------:R-:W-:Y:S01]  /*12e0*/  LOP3.LUT R88, R88, R0, RZ, 0xfc, !PT ;  /* 0x0000000058587212 */ /* 0x000fe200078efcff */
[----:B------:R-:W-:Y:S01]  /*12f0*/  IMAD.MOV.U32 R0, RZ, RZ, -0x1 ;  /* 0xffffffffff007424 */ /* 0x000fe200078e00ff */
[----:B------:R-:W-:Y:S01]  /*1300*/  USHF.R.S32.HI UR43, URZ, 0x6, UR5 ;  /* 0x000000063f2b7899 */ /* 0x000fe20008011405 */
[----:B------:R-:W-:Y:S01]  /*1310*/  LOP3.LUT R94, R95, 0x3, RZ, 0xc0, !PT ;  /* 0x000000035f5e7812 */ /* 0x000fe200078ec0ff */
[----:B------:R-:W-:Y:S01]  /*1320*/  IMAD R4, R7, -0x40, R4 ;  /* 0xffffffc007047824 */ /* 0x000fe200078e0204 */
[C---:B------:R-:W-:Y:S01]  /*1330*/  LOP3.LUT R96, R95.reuse, 0x80, RZ, 0xc0, !PT ;  /* 0x000000805f607812 */ /* 0x040fe200078ec0ff */
[----:B------:R-:W-:Y:S01]  /*1340*/  UISETP.LT.AND UP0, UPT, UR43, 0x1, UPT ;  /* 0x000000012b00788c */ /* 0x000fe2000bf01270 */
[-C--:B---3--:R-:W-:Y:S01]  /*1350*/  SHF.L.U32 R0, R0, R93.reuse, RZ ;  /* 0x0000005d00007219 */ /* 0x088fe200000006ff */
[----:B------:R-:W-:Y:S01]  /*1360*/  ULDC UR4, c[0x0][0x284] ;  /* 0x0000a10000047ab9 */ /* 0x000fe20000000800 */
[----:B------:R-:W-:Y:S01]  /*1370*/  IMAD R94, R94, -0x2, R5 ;  /* 0xfffffffe5e5e7824 */ /* 0x000fe200078e0205 */
[----:B------:R-:W-:Y:S01]  /*1380*/  USEL UR44, UR43, 0x1, UP0 ;  /* 0x000000012b2c7887 */ /* 0x000fe20008000000 */
[----:B------:R-:W-:Y:S01]  /*1390*/  SHF.L.U32 R93, R6, R93, RZ ;  /* 0x0000005d065d7219 */ /* 0x000fe200000006ff */
[----:B------:R-:W-:Y:S01]  /*13a0*/  IMAD.SHL.U32 R95, R95, 0x2, RZ ;  /* 0x000000025f5f7824 */ /* 0x000fe200078e00ff */
[----:B------:R-:W-:Y:S01]  /*13b0*/  LOP3.LUT R102, R18, 0x1, RZ, 0xfc, !PT ;  /* 0x0000000112667812 */ /* 0x000fe200078efcff */
[----:B------:R-:W-:Y:S01]  /*13c0*/  VIADD R99, R4, UR4 ;  /* 0x0000000404637c36 */ /* 0x000fe20008000000 */
[C---:B----4-:R-:W-:Y:S01]  /*13d0*/  SHF.L.U64.HI R92, R8.reuse, 0x3, R9 ;  /* 0x00000003085c7819 */ /* 0x050fe20000010209 */
[----:B--2---:R-:W-:Y:S01]  /*13e0*/  IMAD.SHL.U32 R91, R8, 0x8, RZ ;  /* 0x00000008085b7824 */ /* 0x004fe200078e00ff */
[----:B------:R-:W-:Y:S01]  /*13f0*/  SHF.R.U32.HI R96, RZ, 0x7, R96 ;  /* 0x00000007ff607819 */ /* 0x000fe20000011660 */
[----:B------:R-:W-:Y:S01]  /*1400*/  IMAD.MOV.U32 R89, RZ, RZ, RZ ;  /* 0x000000ffff597224 */ /* 0x000fe200078e00ff */
[----:B------:R-:W-:Y:S01]  /*1410*/  LOP3.LUT R98, RZ, R0, RZ, 0x33, !PT ;  /* 0x00000000ff627212 */ /* 0x000fe200078e33ff */
[----:B------:R-:W-:Y:S01]  /*1420*/  UIADD3 UR44, UR43, -UR44, URZ ;  /* 0x8000002c2b2c7290 */ /* 0x000fe2000fffe03f */
[----:B------:R-:W-:Y:S01]  /*1430*/  UMOV UR40, URZ ;  /* 0x0000003f00287c82 */ /* 0x000fe20008000000 */
[----:B0-----:R-:W-:Y:S01]  /*1440*/  VIADD R97, R97, 0xffffffff ;  /* 0xffffffff61617836 */ /* 0x001fe20000000000 */
[----:B------:R-:W-:-:S09]  /*1450*/  UMOV UR41, URZ ;  /* 0x0000003f00297c82 */ /* 0x000fd20008000000 */
.L_x_162:
[----:B0-----:R-:W0:Y:S01]  /*1460*/  SHFL.IDX PT, R0, R96, RZ, 0x1f ;  /* 0x00001fff60007589 */ /* 0x001e2200000e0000 */
[----:B-1----:R-:W1:Y:S01]  /*1470*/  S2UR UR7, SR_CgaCtaId ;  /* 0x00000000000779c3 */ /* 0x002e620000008800 */
[----:B------:R-:W-:Y:S01]  /*1480*/  UMOV UR6, 0x400 ;  /* 0x0000040000067882 */ /* 0x000fe20000000000 */
[----:B0-----:R-:W-:Y:S01]  /*1490*/  R2UR UR4, R0 ;  /* 0x00000000000472ca */ /* 0x001fe200000e0000 */
[----:B-1----:R-:W-:-:S12]  /*14a0*/  ULEA UR6, UR7, UR6, 0x18 ;  /* 0x0000000607067291 */ /* 0x002fd8000f8ec03f */
[----:B------:R-:W-:-:S04]  /*14b0*/  ULEA.HI UR5, UR4, UR4, URZ, 0x1 ;  /* 0x0000000404057291 */ /* 0x000fc8000f8f083f */
[----:B------:R-:W-:-:S04]  /*14c0*/  ULOP3.LUT UR5, UR5, 0x7fffe, URZ, 0xc0, !UPT ;  /* 0x0007fffe05057892 */ /* 0x000fc8000f8ec03f */
[----:B------:R-:W-:-:S03]  /*14d0*/  UIADD3 UR5, UR4, -UR5, URZ ;  /* 0x8000000504057290 */ /* 0x000fc6000fffe03f */
[----:B------:R-:W-:Y:S01]  /*14e0*/  ULDC UR4, c[0x0][0x28c] ;  /* 0x0000a30000047ab9 */ /* 0x000fe20000000800 */
[----:B------:R-:W-:Y:S01]  /*14f0*/  ULEA UR5, UR5, UR6, 0xd ;  /* 0x0000000605057291 */ /* 0x000fe2000f8e683f */
[----:B------:R-:W-:-:S03]  /*1500*/  ISETP.LT.AND P0, PT, RZ, UR4, PT ;  /* 0x00000004ff007c0c */ /* 0x000fc6000bf01270 */
[----:B------:R-:W-:-:S04]  /*1510*/  UIADD3 UR5, UR5, 0x100, URZ ;  /* 0x0000010005057890 */ /* 0x000fc8000fffe03f */
[----:B------:R-:W-:-:S04]  /*1520*/  USHF.R.U32.HI UR5, URZ, 0x4, UR5 ;  /* 0x000000043f057899 */ /* 0x000fc80008011605 */
[----:B------:R-:W-:-:S04]  /*1530*/  ULOP3.LUT UR5, UR5, 0x3fff, URZ, 0xc0, !UPT ;  /* 0x00003fff05057892 */ /* 0x000fc8000f8ec03f */
[----:B------:R-:W-:Y:S01]  /*1540*/  ULOP3.LUT UR45, UR5, 0x10000, URZ, 0xfc, !UPT ;  /* 0x00010000052d7892 */ /* 0x000fe2000f8efc3f */
[----:B--2345:R-:W-:Y:S11]  /*1550*/  @P0 BRA `(.L_x_17) ;  /* 0x0000000000400947 */ /* 0x03cff60003800000 */
[----:B------:R-:W-:Y:S01]  /*1560*/  MOV R0, 0x0 ;  /* 0x0000000000007802 */ /* 0x000fe20000000f00 */
[----:B------:R-:W-:Y:S01]  /*1570*/  ULDC.64 UR4, c[0x4][0x68] ;  /* 0x01001a0000047ab9 */ /* 0x000fe20000000a00 */
[----:B------:R-:W-:Y:S01]  /*1580*/  ULDC.64 UR6, c[0x4][0x8] ;  /* 0x0100020000067ab9 */ /* 0x000fe20000000a00 */
[----:B------:R-:W-:Y:S01]  /*1590*/  IMAD.U32 R4, RZ, RZ, UR4 ;  /* 0x00000004ff047e24 */ /* 0x000fe2000f8e00ff */
[----:B------:R0:W1:Y:S01]  /*15a0*/  LDC.64 R14, c[0x4][R0] ;  /* 0x01000000000e7b82 */ /* 0x0000620000000a00 */
[----:B------:R-:W-:Y:S01]  /*15b0*/  IMAD.U32 R5, RZ, RZ, UR5 ;  /* 0x00000005ff057e24 */ /* 0x000fe2000f8e00ff */
[----:B------:R-:W-:Y:S01]  /*15c0*/  ULDC.64 UR4, c[0x4][0x70] ;  /* 0x01001c0000047ab9 */ /* 0x000fe20000000a00 */
[----:B------:R-:W-:Y:S02]  /*15d0*/  IMAD.U32 R10, RZ, RZ, UR6 ;  /* 0x00000006ff0a7e24 */ /* 0x000fe4000f8e00ff */
[----:B------:R-:W-:Y:S02]  /*15e0*/  IMAD.U32 R6, RZ, RZ, UR4 ;  /* 0x00000004ff067e24 */ /* 0x000fe4000f8e00ff */
[----:B------:R-:W-:-:S02]  /*15f0*/  IMAD.U32 R7, RZ, RZ, UR5 ;  /* 0x00000005ff077e24 */ /* 0x000fc4000f8e00ff */
[----:B------:R-:W-:Y:S02]  /*1600*/  IMAD.U32 R11, RZ, RZ, UR7 ;  /* 0x00000007ff0b7e24 */ /* 0x000fe4000f8e00ff */
[----:B------:R-:W-:Y:S02]  /*1610*/  IMAD.MOV.U32 R8, RZ, RZ, 0x1e1 ;  /* 0x000001e1ff087424 */ /* 0x000fe400078e00ff */
[----:B------:R-:W-:Y:S02]  /*1620*/  IMAD.MOV.U32 R12, RZ, RZ, 0x1 ;  /* 0x00000001ff0c7424 */ /* 0x000fe400078e00ff */
[----:B0-----:R-:W-:-:S07]  /*1630*/  IMAD.MOV.U32 R13, RZ, RZ, RZ ;  /* 0x000000ffff0d7224 */ /* 0x001fce00078e00ff */
[----:B------:R-:W-:-:S07]  /*1640*/  LEPC R20, `(.L_x_17) ;  /* 0x000000001014794e */ /* 0x000fce0000000000 */
[----:B-1---5:R-:W-:Y:S05]  /*1650*/  CALL.ABS.NOINC R14 ;  /* 0x000000000e007343 */ /* 0x022fea0003c00000 */
.L_x_17:
[----:B------:R-:W-:-:S13]  /*1660*/  ISETP.NE.AND P0, PT, R102, 0x3, PT ;  /* 0x000000036600780c */ /* 0x000fda0003f05270 */
[----:B------:R-:W-:Y:S05]  /*1670*/  @!P0 BRA `(.L_x_18) ;  /* 0x0000000000048947 */ /* 0x000fea0003800000 */
[----:B------:R-:W-:Y:S01]  /*1680*/  BPT.TRAP 0x1 ;  /* 0x000000040000795c */ /* 0x000fe20000300000 */
.L_x_18:
[----:B------:R-:W0:Y:S01]  /*1690*/  S2UR UR5, SR_CgaCtaId ;  /* 0x00000000000579c3 */ /* 0x000e220000008800 */
[----:B------:R-:W-:Y:S01]  /*16a0*/  UMOV UR4, 0x400 ;  /* 0x0000040000047882 */ /* 0x000fe20000000000 */
[----:B------:R-:W-:Y:S02]  /*16b0*/  IMAD.U32 R0, RZ, RZ, UR40 ;  /* 0x00000028ff007e24 */ /* 0x000fe4000f8e00ff */
[----:B------:R-:W-:-:S03]  /*16c0*/  IMAD.U32 R3, RZ, RZ, UR41 ;  /* 0x00000029ff037e24 */ /* 0x000fc6000f8e00ff */
[----:B------:R-:W-:Y:S01]  /*16d0*/  SHF.L.U32 R0, R0, 0x1f, RZ ;  /* 0x0000001f00007819 */ /* 0x000fe200000006ff */
[----:B0-----:R-:W-:-:S06]  /*16e0*/  ULEA UR4, UR5, UR4, 0x18 ;  /* 0x0000000405047291 */ /* 0x001fcc000f8ec03f */
[----:B------:R-:W-:-:S04]  /*16f0*/  IMAD.U32 R6, RZ, RZ, UR4 ;  /* 0x00000004ff067e24 */ /* 0x000fc8000f8e00ff */
[----:B------:R-:W-:-:S04]  /*1700*/  IMAD R3, R3, 0x8, R6 ;  /* 0x0000000803037824 */ /* 0x000fc800078e0206 */
[----:B------:R0:W1:Y:S01]  /*1710*/  SYNCS.PHASECHK.TRANS64.TRYWAIT P1, [R3+URZ], R0 ;  /* 0x00000000030075a7 */ /* 0x000062000802017f */
[----:B------:R-:W-:Y:S05]  /*1720*/  @!P0 BRA `(.L_x_19) ;  /* 0x0000000000048947 */ /* 0x000fea0003800000 */
[----:B------:R-:W-:Y:S01]  /*1730*/  BPT.TRAP 0x1 ;  /* 0x000000040000795c */ /* 0x000fe20000300000 */
.L_x_19:
[----:B------:R-:W-:-:S05]  /*1740*/  IMAD.U32 R4, RZ, RZ, UR44 ;  /* 0x0000002cff047e24 */ /* 0x000fca000f8e00ff */
[----:B------:R-:W-:Y:S01]  /*1750*/  ISETP.GE.AND P2, PT, R4, 0x1, PT ;  /* 0x000000010400780c */ /* 0x000fe20003f46270 */
[----:B-1----:R-:W-:-:S12]  /*1760*/  @P1 BRA `(.L_x_20) ;  /* 0x0000000000081947 */ /* 0x002fd80003800000 */
[----:B------:R-:W1:Y:S02]  /*1770*/  SYNCS.PHASECHK.TRANS64.TRYWAIT P1, [R3+URZ], R0 ;  /* 0x00000000030075a7 */ /* 0x000e64000802017f */
[----:B-1----:R-:W-:Y:S05]  /*1780*/  @!P1 BRA `(.L_x_21) ;  /* 0x0000006400949947 */ /* 0x002fea0003800000 */
.L_x_20:
[----:B------:R-:W-:Y:S05]  /*1790*/  WARPSYNC.ALL ;  /* 0x0000000000007948 */ /* 0x000fea0003800000 */
[----:B------:R-:W-:Y:S01]  /*17a0*/  R2UR UR4, R6 ;  /* 0x00000000060472ca */ /* 0x000fe200000e0000 */
[----:B------:R-:W-:Y:S01]  /*17b0*/  ULEA UR5, UR41, UR45, 0xa ;  /* 0x0000002d29057291 */ /* 0x000fe2000f8e503f */
[----:B------:R-:W-:Y:S01]  /*17c0*/  WARPGROUP.ARRIVE ;  /* 0x00000000000079c5 */ /* 0x000fe20000000000 */
[----:B------:R-:W-:Y:S01]  /*17d0*/  UMOV UR9, 0x40000040 ;  /* 0x4000004000097882 */ /* 0x000fe20000000000 */
[----:B------:R-:W-:-:S04]  /*17e0*/  UMOV UR11, 0x40000040 ;  /* 0x40000040000b7882 */ /* 0x000fc80000000000 */
[----:B------:R-:W-:-:S05]  /*17f0*/  UMOV UR8, UR5 ;  /* 0x0000000500087c82 */ /* 0x000fca0008000000 */
[----:B------:R-:W-:-:S04]  /*1800*/  UIADD3 UR4, UR4, 0xc100, URZ ;  /* 0x0000c10004047890 */ /* 0x000fc8000fffe03f */
[----:B------:R-:W-:-:S04]  /*1810*/  USHF.R.U32.HI UR4, URZ, 0x4, UR4 ;  /* 0x000000043f047899 */ /* 0x000fc80008011604 */
[----:B------:R-:W-:-:S04]  /*1820*/  ULOP3.LUT UR4, UR4, 0x3fff, URZ, 0xc0, !UPT ;  /* 0x00003fff04047892 */ /* 0x000fc8000f8ec03f */
[----:B------:R-:W-:-:S04]  /*1830*/  ULOP3.LUT UR4, UR4, 0x10000, URZ, 0xfc, !UPT ;  /* 0x0001000004047892 */ /* 0x000fc8000f8efc3f */
[----:B------:R-:W-:-:S07]  /*1840*/  ULEA UR6, UR41, UR4, 0xa ;  /* 0x0000000429067291 */ /* 0x000fce000f8e503f */
[----:B------:R-:W-:Y:S02]  /*1850*/  UMOV UR10, UR6 ;  /* 0x00000006000a7c82 */ /* 0x000fe40008000000 */
[----:B------:R-:W-:Y:S01]  /*1860*/  HGMMA.64x128x16.F32 R24, gdesc[UR8], RZ, !UPT, gsb0 ;  /* 0x01e00000081879f0 */ /* 0x000fe2000c0008ff */
[----:B------:R-:W-:Y:S02]  /*1870*/  UIADD3 UR8, UR5, 0x2, URZ ;  /* 0x0000000205087890 */ /* 0x000fe4000fffe03f */
[----:B------:R-:W-:Y:S01]  /*1880*/  UIADD3 UR10, UR6, 0x2, URZ ;  /* 0x00000002060a7890 */ /* 0x000fe2000fffe03f */
[----:B------:R-:W-:Y:S01]  /*1890*/  UMOV UR9, 0x40000040 ;  /* 0x4000004000097882 */ /* 0x000fe20000000000 */
[----:B------:R-:W-:Y:S01]  /*18a0*/  UMOV UR11, 0x40000040 ;  /* 0x40000040000b7882 */ /* 0x000fe20000000000 */
[----:B------:R-:W-:Y:S02]  /*18b0*/  WARPGROUP.DEPBAR.LE gsb0, 0x0 ;  /* 0x00008000000079c5 */ /* 0x000fe40000010000 */
[----:B------:R-:W-:-:S06]  /*18c0*/  WARPGROUP.ARRIVE ;  /* 0x00000000000079c5 */ /* 0x000fcc0000000000 */
[----:B------:R-:W-:Y:S01]  /*18d0*/  HGMMA.64x128x16.F32 R24, gdesc[UR8], R24, gsb0 ;  /* 0x01e00000081879f0 */ /* 0x000fe20008000818 */
        /* <DEDUP_REMOVED lines=13> */
[----:B------:R-:W-:Y:S03]  /*19b0*/  HGMMA.64x128x16.F32 R24, gdesc[UR8], R24, gsb0 ;  /* 0x01e00000081879f0 */ /* 0x000fe60008000818 */
[----:B------:R-:W-:Y:S02]  /*19c0*/  WARPGROUP.DEPBAR.LE gsb0, 0x0 ;  /* 0x00008000000079c5 */ /* 0x000fe40000010000 */
[----:B------:R-:W-:Y:S05]  /*19d0*/  @!P2 BRA `(.L_x_22) ;  /* 0x000000040028a947 */ /* 0x000fea0003800000 */
[----:B------:R-:W-:Y:S01]  /*19e0*/  UIADD3 UR5, UR41, 0x1, URZ ;  /* 0x0000000129057890 */ /* 0x000fe2000fffe03f */
[----:B01----:R-:W-:Y:S02]  /*19f0*/  IMAD.U32 R0, RZ, RZ, UR44 ;  /* 0x0000002cff007e24 */ /* 0x003fe4000f8e00ff */
[----:B------:R-:W-:Y:S01]  /*1a00*/  IMAD.U32 R3, RZ, RZ, UR41 ;  /* 0x00000029ff037e24 */ /* 0x000fe2000f8e00ff */
[----:B------:R-:W-:-:S04]  /*1a10*/  UISETP.NE.AND UP0, UPT, UR5, 0x3, UPT ;  /* 0x000000030500788c */ /* 0x000fc8000bf05270 */
[----:B------:R-:W-:Y:S02]  /*1a20*/  USEL UR6, URZ, 0x1, UP0 ;  /* 0x000000013f067887 */ /* 0x000fe40008000000 */
[----:B------:R-:W-:Y:S02]  /*1a30*/  USEL UR5, UR5, URZ, UP0 ;  /* 0x0000003f05057287 */ /* 0x000fe40008000000 */
[----:B------:R-:W-:-:S06]  /*1a40*/  ULOP3.LUT UR6, UR40, UR6, URZ, 0x3c, !UPT ;  /* 0x0000000628067292 */ /* 0x000fcc000f8e3c3f */
[----:B------:R-:W-:-:S07]  /*1a50*/  IMAD.U32 R7, RZ, RZ, UR6 ;  /* 0x00000006ff077e24 */ /* 0x000fce000f8e00ff */
.L_x_29:
[----:B------:R-:W-:Y:S05]  /*1a60*/  @!P0 BRA `(.L_x_23) ;  /* 0x0000000000048947 */ /* 0x000fea0003800000 */
[----:B------:R-:W-:Y:S01]  /*1a70*/  BPT.TRAP 0x1 ;  /* 0x000000040000795c */ /* 0x000fe20000300000 */
.L_x_23:
[----:B------:R-:W0:Y:S01]  /*1a80*/  S2UR UR7, SR_CgaCtaId ;  /* 0x00000000000779c3 */ /* 0x000e220000008800 */
[----:B------:R-:W-:Y:S01]  /*1a90*/  UMOV UR6, 0x400 ;  /* 0x0000040000067882 */ /* 0x000fe20000000000 */
[----:B------:R-:W-:Y:S01]  /*1aa0*/  IMAD.U32 R5, RZ, RZ, UR5 ;  /* 0x00000005ff057e24 */ /* 0x000fe2000f8e00ff */
[----:B------:R-:W-:Y:S01]  /*1ab0*/  SHF.L.U32 R4, R7, 0x1f, RZ ;  /* 0x0000001f07047819 */ /* 0x000fe200000006ff */
[----:B0-----:R-:W-:-:S06]  /*1ac0*/  ULEA UR6, UR7, UR6, 0x18 ;  /* 0x0000000607067291 */ /* 0x001fcc000f8ec03f */
[----:B------:R-:W-:-:S04]  /*1ad0*/  IMAD.U32 R6, RZ, RZ, UR6 ;  /* 0x00000006ff067e24 */ /* 0x000fc8000f8e00ff */
[----:B------:R-:W-:-:S04]  /*1ae0*/  IMAD R5, R5, 0x8, R6 ;  /* 0x0000000805057824 */ /* 0x000fc800078e0206 */
[----:B------:R0:W1:Y:S01]  /*1af0*/  SYNCS.PHASECHK.TRANS64.TRYWAIT P1, [R5+URZ], R4 ;  /* 0x00000004050075a7 */ /* 0x000062000802017f */
[----:B------:R-:W-:Y:S05]  /*1b00*/  @!P0 BRA `(.L_x_24) ;  /* 0x0000000000048947 */ /* 0x000fea0003800000 */
[----:B------:R-:W-:Y:S01]  /*1b10*/  BPT.TRAP 0x1 ;  /* 0x000000040000795c */ /* 0x000fe20000300000 */
.L_x_24:
[----:B-1----:R-:W-:Y:S05]  /*1b20*/  @P1 BRA `(.L_x_25) ;  /* 0x0000000000081947 */ /* 0x002fea0003800000 */
[----:B------:R-:W1:Y:S02]  /*1b30*/  SYNCS.PHASECHK.TRANS64.TRYWAIT P1, [R5+URZ], R4 ;  /* 0x00000004050075a7 */ /* 0x000e64000802017f */
[----:B-1----:R-:W-:Y:S05]  /*1b40*/  @!P1 BRA `(.L_x_26) ;  /* 0x0000006000b89947 */ /* 0x002fea0003800000 */
.L_x_25:
[----:B------:R-:W-:Y:S01]  /*1b50*/  ULEA UR6, UR5, UR45, 0xa ;  /* 0x0000002d05067291 */ /* 0x000fe2000f8e503f */
[----:B------:R-:W-:Y:S01]  /*1b60*/  WARPGROUP.ARRIVE ;  /* 0x00000000000079c5 */ /* 0x000fe20000000000 */
[----:B------:R-:W-:Y:S01]  /*1b70*/  ULEA UR7, UR5, UR4, 0xa ;  /* 0x0000000405077291 */ /* 0x000fe2000f8e503f */
[----:B------:R-:W-:Y:S01]  /*1b80*/  UMOV UR9, 0x40000040 ;  /* 0x4000004000097882 */ /* 0x000fe20000000000 */
[----:B------:R-:W-:-:S03]  /*1b90*/  UMOV UR11, 0x40000040 ;  /* 0x40000040000b7882 */ /* 0x000fc60000000000 */
[----:B------:R-:W-:Y:S02]  /*1ba0*/  UMOV UR8, UR6 ;  /* 0x0000000600087c82 */ /* 0x000fe40008000000 */
[----:B------:R-:W-:Y:S02]  /*1bb0*/  UMOV UR10, UR7 ;  /* 0x00000007000a7c82 */ /* 0x000fe40008000000 */
[----:B------:R-:W-:Y:S01]  /*1bc0*/  HGMMA.64x128x16.F32 R24, gdesc[UR8], R24, gsb0 ;  /* 0x01e00000081879f0 */ /* 0x000fe20008000818 */
[----:B------:R-:W-:Y:S02]  /*1bd0*/  UIADD3 UR8, UR6, 0x2, URZ ;  /* 0x0000000206087890 */ /* 0x000fe4000fffe03f */
[----:B------:R-:W-:Y:S01]  /*1be0*/  UIADD3 UR10, UR7, 0x2, URZ ;  /* 0x00000002070a7890 */ /* 0x000fe2000fffe03f */
[----:B------:R-:W-:Y:S01]  /*1bf0*/  UMOV UR9, 0x40000040 ;  /* 0x4000004000097882 */ /* 0x000fe20000000000 */
[----:B------:R-:W-:Y:S01]  /*1c00*/  UMOV UR11, 0x40000040 ;  /* 0x40000040000b7882 */ /* 0x000fe20000000000 */
[----:B------:R-:W-:-:S02]  /*1c10*/  WARPGROUP.DEPBAR.LE gsb0, 0x0 ;  /* 0x00008000000079c5 */ /* 0x000fc40000010000 */
        /* <DEDUP_REMOVED lines=18> */
[----:B------:R-:W-:Y:S01]  /*1d40*/  BPT.TRAP 0x1 ;  /* 0x000000040000795c */ /* 0x000fe20000300000 */
.L_x_27:
[----:B------:R-:W-:-:S13]  /*1d50*/  ISETP.NE.AND P1, PT, R22, RZ, PT ;  /* 0x000000ff1600720c */ /* 0x000fda0003f25270 */
[----:B01----:R-:W-:-:S04]  /*1d60*/  @P1 IMAD R4, R3, 0x8, R6 ;  /* 0x0000000803041824 */ /* 0x003fc800078e0206 */
[----:B------:R-:W-:-:S05]  /*1d70*/  @P1 VIADD R4, R4, 0x18 ;  /* 0x0000001804041836 */ /* 0x000fca0000000000 */
[----:B------:R-:W-:-:S04]  /*1d80*/  @P1 PRMT R4, R19, 0x654, R4 ;  /* 0x0000065413041816 */ /* 0x000fc80000000004 */
[----:B------:R0:W-:Y:S01]  /*1d90*/  @P1 SYNCS.ARRIVE.TRANS64.RED.A1T0 RZ, [R4+URZ], RZ ;  /* 0x000000ff04ff19a7 */ /* 0x0001e2000810043f */
[----:B------:R-:W-:-:S13]  /*1da0*/  ISETP.GT.U32.AND P1, PT, R18, 0x1, PT ;  /* 0x000000011200780c */ /* 0x000fda0003f24070 */
[----:B0-----:R-:W-:Y:S05]  /*1db0*/  @P1 BRA `(.L_x_28) ;  /* 0x0000000000041947 */ /* 0x001fea0003800000 */
[----:B------:R-:W-:Y:S01]  /*1dc0*/  BPT.TRAP 0x1 ;  /* 0x000000040000795c */ /* 0x000fe20000300000 */
.L_x_28:
[----:B------:R-:W-:Y:S01]  /*1dd0*/  UIADD3 UR5, UR5, 0x1, URZ ;  /* 0x0000000105057890 */ /* 0x000fe2000fffe03f */
[C---:B------:R-:W-:Y:S01]  /*1de0*/  ISETP.GT.AND P2, PT, R0.reuse, 0x1, PT ;  /* 0x000000010000780c */ /* 0x040fe20003f44270 */
[----:B------:R-:W-:Y:S02]  /*1df0*/  VIADD R3, R3, 0x1 ;  /* 0x0000000103037836 */ /* 0x000fe40000000000 */
[----:B------:R-:W-:Y:S01]  /*1e00*/  UISETP.NE.AND UP0, UPT, UR5, 0x3, UPT ;  /* 0x000000030500788c */ /* 0x000fe2000bf05270 */
[----:B------:R-:W-:Y:S02]  /*1e10*/  VIADD R0, R0, 0xffffffff ;  /* 0xffffffff00007836 */ /* 0x000fe40000000000 */
[C---:B------:R-:W-:Y:S01]  /*1e20*/  ISETP.NE.AND P1, PT, R3.reuse, 0x3, PT ;  /* 0x000000030300780c */ /* 0x040fe20003f25270 */
[----:B------:R-:W-:Y:S02]  /*1e30*/  USEL UR6, URZ, 0x1, UP0 ;  /* 0x000000013f067887 */ /* 0x000fe40008000000 */
[----:B------:R-:W-:Y:S01]  /*1e40*/  USEL UR5, UR5, URZ, UP0 ;  /* 0x0000003f05057287 */ /* 0x000fe20008000000 */
[----:B------:R-:W-:-:S03]  /*1e50*/  SEL R3, R3, RZ, P1 ;  /* 0x000000ff03037207 */ /* 0x000fc60000800000 */
[----:B------:R-:W-:Y:S01]  /*1e60*/  LOP3.LUT R7, R7, UR6, RZ, 0x3c, !PT ;  /* 0x0000000607077c12 */ /* 0x000fe2000f8e3cff */
[----:B------:R-:W-:Y:S07]  /*1e70*/  @P2 BRA `(.L_x_29) ;  /* 0xfffffff800f82947 */ /* 0x000fee000383ffff */
.L_x_22:
[----:B01----:R-:W0:Y:S02]  /*1e80*/  LDC R0, c[0x0][0x28c] ;  /* 0x0000a300ff007b82 */ /* 0x003e240000000800 */
[----:B0-----:R-:W-:-:S13]  /*1e90*/  ISETP.GE.AND P1, PT, R0, 0x1, PT ;  /* 0x000000010000780c */ /* 0x001fda0003f26270 */
[----:B------:R-:W-:Y:S05]  /*1ea0*/  @!P1 BRA `(.L_x_30) ;  /* 0x0000000000449947 */ /* 0x000fea0003800000 */
[----:B------:R-:W-:Y:S05]  /*1eb0*/  @!P0 BRA `(.L_x_31) ;  /* 0x0000000000048947 */ /* 0x000fea0003800000 */
[----:B------:R-:W-:Y:S01]  /*1ec0*/  BPT.TRAP 0x1 ;  /* 0x000000040000795c */ /* 0x000fe20000300000 */
.L_x_31:
[----:B------:R-:W-:-:S13]  /*1ed0*/  ISETP.NE.AND P0, PT, R22, RZ, PT ;  /* 0x000000ff1600720c */ /* 0x000fda0003f05270 */
[----:B------:R-:W-:-:S05]  /*1ee0*/  VOTEU.ANY UP0, P0 ;  /* 0x00000000003f7886 */ /* 0x000fca0000000100 */
[----:B------:R-:W-:-:S06]  /*1ef0*/  @UP0 UIADD3 UR4, UR44, UR41, URZ ;  /* 0x000000292c040290 */ /* 0x000fcc000fffe03f */
[----:B------:R-:W-:Y:S02]  /*1f00*/  IMAD.U32 R4, RZ, RZ, UR4 ;  /* 0x00000004ff047e24 */ /* 0x000fe4000f8e00ff */
[----:B------:R-:W-:Y:S02]  /*1f10*/  IMAD.U32 R3, RZ, RZ, UR4 ;  /* 0x00000004ff037e24 */ /* 0x000fe4000f8e00ff */
[----:B------:R-:W-:-:S05]  /*1f20*/  @P0 IMAD.WIDE.U32 R4, R4, -0x55555555, RZ ;  /* 0xaaaaaaab04040825 */ /* 0x000fca00078e00ff */
[----:B------:R-:W-:-:S05]  /*1f30*/  @P0 SHF.R.U32.HI R0, RZ, 0x1, R5 ;  /* 0x00000001ff000819 */ /* 0x000fca0000011605 */
[----:B------:R-:W-:-:S04]  /*1f40*/  @P0 IMAD R0, R0, -0x3, R3 ;  /* 0xfffffffd00000824 */ /* 0x000fc800078e0203 */
[----:B------:R-:W-:-:S04]  /*1f50*/  @P0 IMAD R0, R0, 0x8, R6 ;  /* 0x0000000800000824 */ /* 0x000fc800078e0206 */
[----:B------:R-:W-:-:S05]  /*1f60*/  @P0 VIADD R0, R0, 0x18 ;  /* 0x0000001800000836 */ /* 0x000fca0000000000 */
[----:B------:R-:W-:-:S04]  /*1f70*/  @P0 PRMT R0, R19, 0x654, R0 ;  /* 0x0000065413000816 */ /* 0x000fc80000000000 */
[----:B------:R0:W-:Y:S01]  /*1f80*/  @P0 SYNCS.ARRIVE.TRANS64.RED.A1T0 RZ, [R0+URZ], RZ ;  /* 0x000000ff00ff09a7 */ /* 0x0001e2000810043f */
[----:B------:R-:W-:-:S13]  /*1f90*/  ISETP.GT.U32.AND P0, PT, R18, 0x1, PT ;  /* 0x000000011200780c */ /* 0x000fda0003f04070 */
[----:B0-----:R-:W-:Y:S05]  /*1fa0*/  @P0 BRA `(.L_x_30) ;  /* 0x0000000000040947 */ /* 0x001fea0003800000 */
[----:B------:R-:W-:Y:S01]  /*1fb0*/  BPT.TRAP 0x1 ;  /* 0x000000040000795c */ /* 0x000fe20000300000 */
.L_x_30:
[----:B------:R-:W-:Y:S01]  /*1fc0*/  IMAD.SHL.U32 R100, R100, 0x80, RZ ;  /* 0x0000008064647824 */ /* 0x000fe200078e00ff */
[----:B------:R-:W-:Y:S01]  /*1fd0*/  UIADD3 UR41, UR43, UR41, URZ ;  /* 0x000000292b297290 */ /* 0x000fe2000fffe03f */
[----:B------:R-:W-:Y:S01]  /*1fe0*/  SHF.R.S32.HI R11, RZ, 0x1f, R101 ;  /* 0x0000001fff0b7819 */ /* 0x000fe20000011465 */
[----:B------:R-:W-:Y:S01]  /*1ff0*/  UISETP.GE.U32.AND UP1, UPT, UR43, 0x3, UPT ;  /* 0x000000032b00788c */ /* 0x000fe2000bf26070 */
[----:B------:R-:W-:Y:S01]  /*2000*/  IMAD.SHL.U32 R6, R103, 0x80, RZ ;  /* 0x0000008067067824 */ /* 0x000fe200078e00ff */
[----:B------:R-:W-:Y:S01]  /*2010*/  ULDC UR7, c[0x0][0x288] ;  /* 0x0000a20000077ab9 */ /* 0x000fe20000000800 */
[C---:B------:R-:W-:Y:S01]  /*2020*/  LOP3.LUT R8, R100.reuse, 0x6, R95, 0xf8, !PT ;  /* 0x0000000664087812 */ /* 0x040fe200078ef85f */
[----:B------:R-:W-:Y:S01]  /*2030*/  UISETP.GT.U32.AND UP0, UPT, UR41, 0x2, UPT ;  /* 0x000000022900788c */ /* 0x000fe2000bf04070 */
[----:B------:R-:W-:Y:S01]  /*2040*/  ISETP.GE.AND P0, PT, R100, UR7, PT ;  /* 0x0000000764007c0c */ /* 0x000fe2000bf06270 */
[----:B------:R-:W-:Y:S01]  /*2050*/  ULDC.64 UR4, c[0x0][0x5d0] ;  /* 0x0001740000047ab9 */ /* 0x000fe20000000a00 */
[--C-:B------:R-:W-:Y:S01]  /*2060*/  SHF.R.S32.HI R9, RZ, 0x1f, R8.reuse ;  /* 0x0000001fff097819 */ /* 0x100fe20000011408 */
[----:B------:R-:W-:Y:S01]  /*2070*/  ULDC UR10, c[0x0][0x284] ;  /* 0x0000a100000a7ab9 */ /* 0x000fe20000000800 */
[----:B------:R-:W-:Y:S01]  /*2080*/  IMAD R0, R11, UR4, RZ ;  /* 0x000000040b007c24 */ /* 0x000fe2000f8e02ff */
[----:B------:R-:W-:Y:S01]  /*2090*/  UISETP.LT.U32.AND UP0, UPT, UR43, 0x3, UP0 ;  /* 0x000000032b00788c */ /* 0x000fe20008701070 */
[----:B------:R-:W-:Y:S01]  /*20a0*/  ISETP.GE.OR P0, PT, R6, UR10, P0 ;  /* 0x0000000a06007c0c */ /* 0x000fe20008706670 */
[----:B------:R-:W-:Y:S01]  /*20b0*/  IMAD.WIDE.U32 R4, R101, UR4, R8 ;  /* 0x0000000465047c25 */ /* 0x000fe2000f8e0008 */
[----:B------:R-:W-:Y:S01]  /*20c0*/  ULDC.64 UR8, c[0x0][0x5c8] ;  /* 0x0001720000087ab9 */ /* 0x000fe20000000a00 */
[----:B------:R-:W-:-:S02]  /*20d0*/  USEL UR6, URZ, 0x1, !UP0 ;  /* 0x000000013f067887 */ /* 0x000fc4000c000000 */
[----:B------:R-:W-:Y:S01]  /*20e0*/  IMAD R3, R101, UR5, R0 ;  /* 0x0000000565037c24 */ /* 0x000fe2000f8e0200 */
[----:B------:R-:W-:Y:S01]  /*20f0*/  @UP1 UIMAD.WIDE.U32 UR4, UR41, -0x55555555, URZ ;  /* 0xaaaaaaab290418a5 */ /* 0x000fe2000f8e003f */
[----:B------:R-:W-:Y:S01]  /*2100*/  IMAD.WIDE R104, R103, 0x80, R88 ;  /* 0x0000008067687825 */ /* 0x000fe200078e0258 */
[----:B------:R-:W-:Y:S02]  /*2110*/  ULOP3.LUT UR40, UR40, UR6, URZ, 0x3c, !UPT ;  /* 0x0000000628287292 */ /* 0x000fe4000f8e3c3f */
[----:B------:R-:W-:Y:S01]  /*2120*/  @UP1 USHF.R.U32.HI UR4, URZ, 0x1, UR5 ;  /* 0x000000013f041899 */ /* 0x000fe20008011605 */
[----:B------:R-:W-:Y:S02]  /*2130*/  IMAD.IADD R5, R5, 0x1, R3 ;  /* 0x0000000105057824 */ /* 0x000fe400078e0203 */
[----:B------:R-:W-:Y:S01]  /*2140*/  IMAD R3, R105, UR8, RZ ;  /* 0x0000000869037c24 */ /* 0x000fe2000f8e02ff */
[----:B------:R-:W-:Y:S01]  /*2150*/  @UP1 ULOP3.LUT UR40, UR40, 0x1, UR4, 0x78, !UPT ;  /* 0x0000000128281892 */ /* 0x000fe2000f8e7804 */
[----:B------:R-:W-:-:S04]  /*2160*/  IMAD.WIDE.U32 R106, R104, UR8, R4 ;  /* 0x00000008686a7c25 */ /* 0x000fc8000f8e0004 */
[----:B------:R-:W-:Y:S02]  /*2170*/  IMAD R7, R104, UR9, R3 ;  /* 0x0000000968077c24 */ /* 0x000fe4000f8e0203 */
[----:B------:R-:W-:Y:S01]  /*2180*/  IMAD.MOV.U32 R0, RZ, RZ, -0x1 ;  /* 0xffffffffff007424 */ /* 0x000fe200078e00ff */
[----:B------:R-:W-:Y:S06]  /*2190*/  @P0 BRA `(.L_x_32) ;  /* 0x00000040001c0947 */ /* 0x000fec0003800000 */
[----:B-----5:R-:W-:Y:S01]  /*21a0*/  FSETP.NEU.AND P0, PT, R90, RZ, PT ;  /* 0x000000ff5a00720b */ /* 0x020fe20003f0d000 */
[----:B------:R-:W-:Y:S01]  /*21b0*/  IMAD.IADD R4, R94, 0x1, -R100 ;  /* 0x000000015e047824 */ /* 0x000fe200078e0a64 */
[----:B------:R-:W-:Y:S01]  /*21c0*/  BSSY B0, `(.L_x_32) ;  /* 0x0000404000007945 */ /* 0x000fe20003800000 */
[----:B------:R-:W-:Y:S02]  /*21d0*/  IMAD.IADD R3, R99, 0x1, -R6 ;  /* 0x0000000163037824 */ /* 0x000fe400078e0a06 */
[----:B------:R-:W-:Y:S01]  /*21e0*/  IMAD.IADD R103, R107, 0x1, R7 ;  /* 0x000000016b677824 */ /* 0x000fe200078e0207 */
[----:B------:R-:W-:-:S04]  /*21f0*/  ISETP.GT.AND P2, PT, R4, RZ, PT ;  /* 0x000000ff0400720c */ /* 0x000fc80003f44270 */
[----:B------:R-:W-:-:S03]  /*2200*/  ISETP.GT.AND P1, PT, R3, RZ, P2 ;  /* 0x000000ff0300720c */ /* 0x000fc60001724270 */
[----:B------:R-:W-:Y:S10]  /*2210*/  @!P0 BRA `(.L_x_33) ;  /* 0x0000002c00288947 */ /* 0x000ff40003800000 */
[----:B------:R-:W0:Y:S01]  /*2220*/  LDC.64 R110, c[0x0][0x5b8] ;  /* 0x00016e00ff6e7b82 */ /* 0x000e220000000a00 */
[----:B------:R-:W-:-:S07]  /*2230*/  ULDC.64 UR4, c[0x0][0x5c0] ;  /* 0x0001700000047ab9 */ /* 0x000fce0000000a00 */
[----:B------:R-:W1:Y:S08]  /*2240*/  LDC.64 R112, c[0x0][0x5b0] ;  /* 0x00016c00ff707b82 */ /* 0x000e700000000a00 */
[----:B------:R-:W2:Y:S01]  /*2250*/  LDC.64 R114, c[0x0][0x5a8] ;  /* 0x00016a00ff727b82 */ /* 0x000ea20000000a00 */
[-C--:B0-----:R-:W-:Y:S02]  /*2260*/  IMAD R6, R11, R110.reuse, RZ ;  /* 0x0000006e0b067224 */ /* 0x081fe400078e02ff */
[----:B------:R-:W-:-:S04]  /*2270*/  IMAD.WIDE.U32 R108, R101, R110, R8 ;  /* 0x0000006e656c7225 */ /* 0x000fc800078e0008 */
[----:B------:R-:W-:Y:S02]  /*2280*/  IMAD R107, R101, R111, R6 ;  /* 0x0000006f656b7224 */ /* 0x000fe400078e0206 */
[-C--:B-1----:R-:W-:Y:S02]  /*2290*/  IMAD R5, R105, R112.reuse, RZ ;  /* 0x0000007069057224 */ /* 0x082fe400078e02ff */
[----:B------:R-:W-:Y:S02]  /*22a0*/  IMAD.IADD R13, R109, 0x1, R107 ;  /* 0x000000016d0d7824 */ /* 0x000fe400078e026b */
[----:B------:R-:W-:Y:S02]  /*22b0*/  IMAD.MOV.U32 R12, RZ, RZ, R108 ;  /* 0x000000ffff0c7224 */ /* 0x000fe400078e006c */
[C---:B------:R-:W-:Y:S02]  /*22c0*/  IMAD R111, R104.reuse, R113, R5 ;  /* 0x00000071686f7224 */ /* 0x040fe400078e0205 */
[----:B------:R-:W-:-:S04]  /*22d0*/  IMAD.WIDE.U32 R6, R104, R112, R12 ;  /* 0x0000007068067225 */ /* 0x000fc800078e000c */
[----:B------:R-:W-:Y:S01]  /*22e0*/  IMAD.IADD R5, R7, 0x1, R111 ;  /* 0x0000000107057824 */ /* 0x000fe200078e026f */
[----:B--2---:R-:W-:-:S04]  /*22f0*/  LEA R14, P0, R6, R114, 0x1 ;  /* 0x00000072060e7211 */ /* 0x004fc800078008ff */
[----:B------:R-:W-:-:S05]  /*2300*/  LEA.HI.X R15, R6, R115, R5, 0x1, P0 ;  /* 0x00000073060f7211 */ /* 0x000fca00000f0c05 */
[----:B------:R0:W2:Y:S01]  /*2310*/  @P1 LDG.E.LTC128B.U16 R5, desc[UR38][R14.64] ;  /* 0x000000260e051981 */ /* 0x0000a2000c1e1520 */
[----:B------:R-:W-:Y:S01]  /*2320*/  LEA R10, P0, R106, UR4, 0x1 ;  /* 0x000000046a0a7c11 */ /* 0x000fe2000f8008ff */
[----:B------:R-:W-:Y:S01]  /*2330*/  IMAD.WIDE.U32 R6, R104, R112, R8 ;  /* 0x0000007068067225 */ /* 0x000fe200078e0008 */
[----:B------:R-:W-:Y:S03]  /*2340*/  BSSY B1, `(.L_x_34) ;  /* 0x0000012000017945 */ /* 0x000fe60003800000 */
[----:B------:R-:W-:Y:S02]  /*2350*/  IMAD.IADD R7, R111, 0x1, R7 ;  /* 0x000000016f077824 */ /* 0x000fe400078e0207 */
[----:B------:R-:W-:Y:S01]  /*2360*/  IMAD.WIDE.U32 R20, R101, R110, R6 ;  /* 0x0000006e65147225 */ /* 0x000fe200078e0006 */
[----:B0-----:R-:W-:-:S03]  /*2370*/  SHF.L.U64.HI R15, R112, 0x3, R113 ;  /* 0x00000003700f7819 */ /* 0x001fc60000010271 */
[----:B------:R-:W-:Y:S01]  /*2380*/  IMAD.IADD R7, R107, 0x1, R21 ;  /* 0x000000016b077824 */ /* 0x000fe200078e0215 */
[----:B------:R-:W-:Y:S01]  /*2390*/  LEA R6, P4, R20, R114, 0x1 ;  /* 0x0000007214067211 */ /* 0x000fe200078808ff */
[----:B------:R-:W-:-:S03]  /*23a0*/  IMAD.SHL.U32 R14, R112, 0x8, RZ ;  /* 0x00000008700e7824 */ /* 0x000fc600078e00ff */
[----:B------:R-:W-:Y:S01]  /*23b0*/  LEA.HI.X R7, R20, R115, R7, 0x1, P4 ;  /* 0x0000007314077211 */ /* 0x000fe200020f0c07 */
[----:B--2---:R-:W-:-:S05]  /*23c0*/  HADD2.F32 R11, -RZ, R5.H0_H0 ;  /* 0x20000005ff0b7230 */ /* 0x004fca0000004100 */
[----:B------:R-:W-:-:S04]  /*23d0*/  FMUL R11, R11, R90 ;  /* 0x0000005a0b0b7220 */ /* 0x000fc80000400000 */
[----:B------:R-:W-:Y:S01]  /*23e0*/  FFMA R24, R24, R23, R11 ;  /* 0x0000001718187223 */ /* 0x000fe2000000000b */
[----:B------:R-:W-:Y:S02]  /*23f0*/  LEA.HI.X R11, R106, UR5, R103, 0x1, P0 ;  /* 0x000000056a0b7c11 */ /* 0x000fe400080f0c67 */
[----:B------:R-:W-:Y:S02]  /*2400*/  ISETP.GT.AND P0, PT, R4, 0x1, PT ;  /* 0x000000010400780c */ /* 0x000fe40003f04270 */
[----:B------:R-:W-:Y:S02]  /*2410*/  F2FP.F16.F32.PACK_AB R24, RZ, R24 ;  /* 0x00000018ff18723e */ /* 0x000fe400000000ff */
[----:B------:R-:W-:-:S03]  /*2420*/  ISETP.GT.AND P3, PT, R3, RZ, P0 ;  /* 0x000000ff0300720c */ /* 0x000fc60000764270 */
[----:B------:R0:W-:Y:S10]  /*2430*/  @P1 STG.E.U16 desc[UR38][R10.64], R24 ;  /* 0x000000180a001986 */ /* 0x0001f4000c101526 */
[----:B------:R-:W-:Y:S05]  /*2440*/  @!P3 BRA `(.L_x_35) ;  /* 0x000000000004b947 */ /* 0x000fea0003800000 */
[----:B------:R1:W5:Y:S02]  /*2450*/  LDG.E.LTC128B.U16 R5, desc[UR38][R6.64+0x2] ;  /* 0x0000022606057981 */ /* 0x000364000c1e1520 */
.L_x_35:
[----:B------:R-:W-:Y:S05]  /*2460*/  BSYNC B1 ;  /* 0x0000000000017941 */ /* 0x000fea0003800000 */
.L_x_34:
[----:B-----5:R-:W-:Y:S01]  /*2470*/  HADD2.F32 R103, -RZ, R5.H0_H0 ;  /* 0x20000005ff677230 */ /* 0x020fe20000004100 */
[----:B------:R-:W-:Y:S01]  /*2480*/  ISETP.GT.AND P2, PT, R3, 0x8, P2 ;  /* 0x000000080300780c */ /* 0x000fe20001744270 */
[----:B------:R-:W-:Y:S01]  /*2490*/  IMAD.WIDE.U32 R20, R104, R112, R14 ;  /* 0x0000007068147225 */ /* 0x000fe200078e000e */
[----:B0-----:R-:W-:-:S03]  /*24a0*/  PRMT R24, R5, 0x7610, R24 ;  /* 0x0000761005187816 */ /* 0x001fc60000000018 */
[----:B------:R-:W-:Y:S01]  /*24b0*/  FMUL R12, R103, R90 ;  /* 0x0000005a670c7220 */ /* 0x000fe20000400000 */
[----:B------:R-:W-:Y:S01]  /*24c0*/  IMAD.IADD R111, R111, 0x1, R21 ;  /* 0x000000016f6f7824 */ /* 0x000fe200078e0215 */
[----:B------:R-:W-:Y:S02]  /*24d0*/  IADD3 R108, P1, R108, R20, RZ ;  /* 0x000000146c6c7210 */ /* 0x000fe40007f3e0ff */
[----:B------:R-:W-:-:S03]  /*24e0*/  FFMA R12, R25, R23, R12 ;  /* 0x00000017190c7223 */ /* 0x000fc6000000000c */
[----:B------:R-:W-:Y:S01]  /*24f0*/  IMAD.X R13, R111, 0x1, R13, P1 ;  /* 0x000000016f0d7824 */ /* 0x000fe200008e060d */
[C---:B------:R-:W-:Y:S02]  /*2500*/  LEA R14, P1, R108.reuse, R114, 0x1 ;  /* 0x000000726c0e7211 */ /* 0x040fe400078208ff */
[----:B------:R-:W-:Y:S02]  /*2510*/  F2FP.F16.F32.PACK_AB R12, RZ, R12 ;  /* 0x0000000cff0c723e */ /* 0x000fe400000000ff */
[----:B------:R-:W-:Y:S02]  /*2520*/  LEA.HI.X R15, R108, R115, R13, 0x1, P1 ;  /* 0x000000736c0f7211 */ /* 0x000fe400008f0c0d */
[----:B------:R-:W-:-:S05]  /*2530*/  PRMT R21, R12, 0x7610, R21 ;  /* 0x000076100c157816 */ /* 0x000fca0000000015 */
[----:B------:R0:W-:Y:S04]  /*2540*/  @P3 STG.E.U16 desc[UR38][R10.64+0x2], R21 ;  /* 0x000002150a003986 */ /* 0x0001e8000c101526 */
[----:B------:R-:W2:Y:S01]  /*2550*/  @P2 LDG.E.LTC128B.U16 R24, desc[UR38][R14.64] ;  /* 0x000000260e182981 */ /* 0x000ea2000c1e1520 */
[----:B------:R-:W-:Y:S01]  /*2560*/  IADD3 R20, P1, R8, R20, RZ ;  /* 0x0000001408147210 */ /* 0x000fe20007f3e0ff */
[----:B------:R-:W-:Y:S01]  /*2570*/  BSSY B1, `(.L_x_36) ;  /* 0x0000011000017945 */ /* 0x000fe20003800000 */
[----:B------:R-:W-:Y:S02]  /*2580*/  SHF.L.U64.HI R13, R91, 0x1, R92 ;  /* 0x000000015b0d7819 */ /* 0x000fe4000001025c */
[----:B------:R-:W-:Y:S01]  /*2590*/  ISETP.GT.AND P0, PT, R3, 0x8, P0 ;  /* 0x000000080300780c */ /* 0x000fe20000704270 */
[----:B0-----:R-:W-:Y:S01]  /*25a0*/  IMAD.X R21, R9, 0x1, R111, P1 ;  /* 0x0000000109157824 */ /* 0x001fe200008e066f */
[----:B------:R-:W-:Y:S01]  /*25b0*/  LEA R12, P1, R91, R10, 0x1 ;  /* 0x0000000a5b0c7211 */ /* 0x000fe200078208ff */
[----:B------:R-:W-:-:S04]  /*25c0*/  IMAD.WIDE.U32 R20, R101, R110, R20 ;  /* 0x0000006e65147225 */ /* 0x000fc800078e0014 */
[----:B------:R-:W-:Y:S01]  /*25d0*/  IMAD.X R13, R13, 0x1, R11, P1 ;  /* 0x000000010d0d7824 */ /* 0x000fe200008e060b */
[----:B------:R-:W-:Y:S01]  /*25e0*/  LEA R8, P3, R20, R114, 0x1 ;  /* 0x0000007214087211 */ /* 0x000fe200078608ff */
[----:B------:R-:W-:-:S05]  /*25f0*/  IMAD.IADD R9, R107, 0x1, R21 ;  /* 0x000000016b097824 */ /* 0x000fca00078e0215 */
[----:B------:R-:W-:Y:S01]  /*2600*/  LEA.HI.X R9, R20, R115, R9, 0x1, P3 ;  /* 0x0000007314097211 */ /* 0x000fe200018f0c09 */
[----:B--2---:R-:W-:-:S05]  /*2610*/  HADD2.F32 R5, -RZ, R24.H0_H0 ;  /* 0x20000018ff057230 */ /* 0x004fca0000004100 */
[----:B------:R-:W-:-:S04]  /*2620*/  FMUL R5, R5, R90 ;  /* 0x0000005a05057220 */ /* 0x000fc80000400000 */
[----:B------:R-:W-:-:S05]  /*2630*/  FFMA R5, R26, R23, R5 ;  /* 0x000000171a057223 */ /* 0x000fca0000000005 */
[----:B------:R-:W-:-:S05]  /*2640*/  F2FP.F16.F32.PACK_AB R5, RZ, R5 ;  /* 0x00000005ff05723e */ /* 0x000fca00000000ff */
[----:B------:R0:W-:Y:S01]  /*2650*/  @P2 STG.E.U16 desc[UR38][R12.64], R5 ;  /* 0x000000050c002986 */ /* 0x0001e2000c101526 */
[----:B------:R-:W-:Y:S05]  /*2660*/  @!P0 BRA `(.L_x_37) ;  /* 0x0000000000048947 */ /* 0x000fea0003800000 */
[----:B------:R2:W5:Y:S02]  /*2670*/  LDG.E.LTC128B.U16 R24, desc[UR38][R8.64+0x2] ;  /* 0x0000022608187981 */ /* 0x000564000c1e1520 */
.L_x_37:
[----:B------:R-:W-:Y:S05]  /*2680*/  BSYNC B1 ;  /* 0x0000000000017941 */ /* 0x000fea0003800000 */
.L_x_36:
[----:B0----5:R-:W-:Y:S01]  /*2690*/  HADD2.F32 R5, -RZ, R24.H0_H0 ;  /* 0x20000018ff057230 */ /* 0x021fe20000004100 */
[----:B------:R-:W-:Y:S01]  /*26a0*/  ISETP.GT.AND P1, PT, R4, 0x8, PT ;  /* 0x000000080400780c */ /* 0x000fe20003f24270 */
[----:B------:R-:W-:Y:S03]  /*26b0*/  BSSY B1, `(.L_x_38) ;  /* 0x0000008000017945 */ /* 0x000fe60003800000 */
[----:B------:R-:W-:Y:S01]  /*26c0*/  FMUL R14, R5, R90 ;  /* 0x0000005a050e7220 */ /* 0x000fe20000400000 */
[----:B------:R-:W-:-:S03]  /*26d0*/  ISETP.GT.AND P2, PT, R3, RZ, P1 ;  /* 0x000000ff0300720c */ /* 0x000fc60000f44270 */
[----:B------:R-:W-:-:S05]  /*26e0*/  FFMA R14, R27, R23, R14 ;  /* 0x000000171b0e7223 */ /* 0x000fca000000000e */
[----:B------:R-:W-:-:S05]  /*26f0*/  F2FP.F16.F32.PACK_AB R14, RZ, R14 ;  /* 0x0000000eff0e723e */ /* 0x000fca00000000ff */
[----:B------:R0:W-:Y:S01]  /*2700*/  @P0 STG.E.U16 desc[UR38][R12.64+0x2], R14 ;  /* 0x0000020e0c000986 */ /* 0x0001e2000c101526 */
[----:B------:R-:W-:Y:S05]  /*2710*/  @!P2 BRA `(.L_x_39) ;  /* 0x000000000004a947 */ /* 0x000fea0003800000 */
[----:B------:R3:W5:Y:S02]  /*2720*/  LDG.E.LTC128B.U16 R24, desc[UR38][R6.64+0x10] ;  /* 0x0000102606187981 */ /* 0x000764000c1e1520 */
.L_x_39:
[----:B------:R-:W-:Y:S05]  /*2730*/  BSYNC B1 ;  /* 0x0000000000017941 */ /* 0x000fea0003800000 */
.L_x_38:
[----:B-----5:R-:W-:Y:S01]  /*2740*/  HADD2.F32 R5, -RZ, R24.H0_H0 ;  /* 0x20000018ff057230 */ /* 0x020fe20000004100 */
        /* <DEDUP_REMOVED lines=9> */
.L_x_41:
[----:B------:R-:W-:Y:S05]  /*27e0*/  BSYNC B1 ;  /* 0x0000000000017941 */ /* 0x000fea0003800000 */
.L_x_40:
[----:B----45:R-:W-:Y:S01]  /*27f0*/  HADD2.F32 R5, -RZ, R24.H0_H0 ;  /* 0x20000018ff057230 */ /* 0x030fe20000004100 */
[----:B------:R-:W-:Y:S01]  /*2800*/  ISETP.GT.AND P1, PT, R3, 0x8, P1 ;  /* 0x000000080300780c */ /* 0x000fe20000f24270 */
[----:B------:R-:W-:Y:S03]  /*2810*/  BSSY B1, `(.L_x_42) ;  /* 0x0000007000017945 */ /* 0x000fe60003800000 */
[----:B0-----:R-:W-:-:S04]  /*2820*/  FMUL R14, R5, R90 ;  /* 0x0000005a050e7220 */ /* 0x001fc80000400000 */
[----:B------:R-:W-:-:S05]  /*2830*/  FFMA R14, R29, R23, R14 ;  /* 0x000000171d0e7223 */ /* 0x000fca000000000e */
[----:B------:R-:W-:-:S05]  /*2840*/  F2FP.F16.F32.PACK_AB R14, RZ, R14 ;  /* 0x0000000eff0e723e */ /* 0x000fca00000000ff */
[----:B------:R0:W-:Y:S01]  /*2850*/  @P3 STG.E.U16 desc[UR38][R10.64+0x12], R14 ;  /* 0x0000120e0a003986 */ /* 0x0001e2000c101526 */
[----:B------:R-:W-:Y:S05]  /*2860*/  @!P1 BRA `(.L_x_43) ;  /* 0x0000000000049947 */ /* 0x000fea0003800000 */
[----:B------:R4:W5:Y:S02]  /*2870*/  LDG.E.LTC128B.U16 R24, desc[UR38][R8.64+0x10] ;  /* 0x0000102608187981 */ /* 0x000964000c1e1520 */
.L_x_43:
[----:B------:R-:W-:Y:S05]  /*2880*/  BSYNC B1 ;  /* 0x0000000000017941 */ /* 0x000fea0003800000 */
.L_x_42:
[----:B-----5:R-:W-:Y:S01]  /*2890*/  HADD2.F32 R5, -RZ, R24.H0_H0 ;  /* 0x20000018ff057230 */ /* 0x020fe20000004100 */
[----:B------:R-:W-:Y:S01]  /*28a0*/  ISETP.GT.AND P0, PT, R3, 0x8, P0 ;  /* 0x000000080300780c */ /* 0x000fe20000704270 */
[----:B------:R-:W-:Y:S03]  /*28b0*/  BSSY B1, `(.L_x_44) ;  /* 0x0000007000017945 */ /* 0x000fe60003800000 */
[----:B------:R-:W-:-:S04]  /*28c0*/  FMUL R5, R5, R90 ;  /* 0x0000005a05057220 */ /* 0x000fc80000400000 */
[----:B------:R-:W-:-:S05]  /*28d0*/  FFMA R5, R30, R23, R5 ;  /* 0x000000171e057223 */ /* 0x000fca0000000005 */
[----:B------:R-:W-:-:S05]  /*28e0*/  F2FP.F16.F32.PACK_AB R5, RZ, R5 ;  /* 0x00000005ff05723e */ /* 0x000fca00000000ff */
[----:B------:R0:W-:Y:S01]  /*28f0*/  @P1 STG.E.U16 desc[UR38][R12.64+0x10], R5 ;  /* 0x000010050c001986 */ /* 0x0001e2000c101526 */
[----:B------:R-:W-:Y:S05]  /*2900*/  @!P0 BRA `(.L_x_45) ;  /* 0x0000000000048947 */ /* 0x000fea0003800000 */
[----:B------:R0:W5:Y:S02]  /*2910*/  LDG.E.LTC128B.U16 R24, desc[UR38][R8.64+0x12] ;  /* 0x0000122608187981 */ /* 0x000164000c1e1520 */
.L_x_45:
[----:B------:R-:W-:Y:S05]  /*2920*/  BSYNC B1 ;  /* 0x0000000000017941 */ /* 0x000fea0003800000 */
.L_x_44:
        /* <DEDUP_REMOVED lines=10> */
.L_x_47:
[----:B------:R-:W-:Y:S05]  /*29d0*/  BSYNC B1 ;  /* 0x0000000000017941 */ /* 0x000fea0003800000 */
.L_x_46:
        /* <DEDUP_REMOVED lines=10> */
.L_x_49:
[----:B------:R-:W-:Y:S05]  /*2a80*/  BSYNC B1 ;  /* 0x0000000000017941 */ /* 0x000fea0003800000 */
.L_x_48:
[----:B0----5:R-:W-:Y:S01]  /*2a90*/  HADD2.F32 R5, -RZ, R24.H0_H0 ;  /* 0x20000018ff057230 */ /* 0x021fe20000004100 */
        /* <DEDUP_REMOVED lines=8> */
.L_x_51:
[----:B------:R-:W-:Y:S05]  /*2b20*/  BSYNC B1 ;  /* 0x0000000000017941 */ /* 0x000fea0003800000 */
.L_x_50:
        /* <DEDUP_REMOVED lines=9> */
.L_x_53:
[----:B------:R-:W-:Y:S05]  /*2bc0*/  BSYNC B1 ;  /* 0x0000000000017941 */ /* 0x000fea0003800000 */
.L_x_52:
        /* <DEDUP_REMOVED lines=10> */
.L_x_55:
[----:B------:R-:W-:Y:S05]  /*2c70*/  BSYNC B1 ;  /* 0x0000000000017941 */ /* 0x000fea0003800000 */
.L_x_54:
        /* <DEDUP_REMOVED lines=10> */
.L_x_57:
[----:B------:R-:W-:Y:S05]  /*2d20*/  BSYNC B1 ;  /* 0x0000000000017941 */ /* 0x000fea0003800000 */
.L_x_56:
        /* <DEDUP_REMOVED lines=9> */
.L_x_59:
[----:B------:R-:W-:Y:S05]  /*2dc0*/  BSYNC B1 ;  /* 0x0000000000017941 */ /* 0x000fea0003800000 */
.L_x_58:
        /* <DEDUP_REMOVED lines=9> */
.L_x_61:
[----:B------:R-:W-:Y:S05]  /*2e60*/  BSYNC B1 ;  /* 0x0000000000017941 */ /* 0x000fea0003800000 */
.L_x_60:
        /* <DEDUP_REMOVED lines=10> */
.L_x_63:
[----:B------:R-:W-:Y:S05]  /*2f10*/  BSYNC B1 ;  /* 0x0000000000017941 */ /* 0x000fea0003800000 */
.L_x_62:
        /* <DEDUP_REMOVED lines=10> */
.L_x_65:
[----:B------:R-:W-:Y:S05]  /*2fc0*/  BSYNC B1 ;  /* 0x0000000000017941 */ /* 0x000fea0003800000 */
.L_x_64:
        /* <DEDUP_REMOVED lines=9> */
.L_x_67:
[----:B------:R-:W-:Y:S05]  /*3060*/  BSYNC B1 ;  /* 0x0000000000017941 */ /* 0x000fea0003800000 */
.L_x_66:
        /* <DEDUP_REMOVED lines=9> */
.L_x_69:
[----:B------:R-:W-:Y:S05]  /*3100*/  BSYNC B1 ;  /* 0x0000000000017941 */ /* 0x000fea0003800000 */
.L_x_68:
        /* <DEDUP_REMOVED lines=10> */
.L_x_71:
[----:B------:R-:W-:Y:S05]  /*31b0*/  BSYNC B1 ;  /* 0x0000000000017941 */ /* 0x000fea0003800000 */
.L_x_70:
        /* <DEDUP_REMOVED lines=10> */
.L_x_73:
[----:B------:R-:W-:Y:S05]  /*3260*/  BSYNC B1 ;  /* 0x0000000000017941 */ /* 0x000fea0003800000 */
.L_x_72:
        /* <DEDUP_REMOVED lines=9> */
.L_x_75:
[----:B------:R-:W-:Y:S05]  /*3300*/  BSYNC B1 ;  /* 0x0000000000017941 */ /* 0x000fea0003800000 */
.L_x_74:
        /* <DEDUP_REMOVED lines=9> */
.L_x_77:
[----:B------:R-:W-:Y:S05]  /*33a0*/  BSYNC B1 ;  /* 0x0000000000017941 */ /* 0x000fea0003800000 */
.L_x_76:
        /* <DEDUP_REMOVED lines=10> */
.L_x_79:
[----:B------:R-:W-:Y:S05]  /*3450*/  BSYNC B1 ;  /* 0x0000000000017941 */ /* 0x000fea0003800000 */
.L_x_78:
        /* <DEDUP_REMOVED lines=10> */
.L_x_81:
[----:B------:R-:W-:Y:S05]  /*3500*/  BSYNC B1 ;  /* 0x0000000000017941 */ /* 0x000fea0003800000 */
.L_x_80:
        /* <DEDUP_REMOVED lines=9> */
.L_x_83:
[----:B------:R-:W-:Y:S05]  /*35a0*/  BSYNC B1 ;  /* 0x0000000000017941 */ /* 0x000fea0003800000 */
.L_x_82:
        /* <DEDUP_REMOVED lines=9> */
.L_x_85:
[----:B------:R-:W-:Y:S05]  /*3640*/  BSYNC B1 ;  /* 0x0000000000017941 */ /* 0x000fea0003800000 */
.L_x_84:
        /* <DEDUP_REMOVED lines=10> */
.L_x_87:
[----:B------:R-:W-:Y:S05]  /*36f0*/  BSYNC B1 ;  /* 0x0000000000017941 */ /* 0x000fea0003800000 */
.L_x_86:
        /* <DEDUP_REMOVED lines=10> */
.L_x_89:
[----:B------:R-:W-:Y:S05]  /*37a0*/  BSYNC B1 ;  /* 0x0000000000017941 */ /* 0x000fea0003800000 */
.L_x_88:
        /* <DEDUP_REMOVED lines=9> */
.L_x_91:
[----:B------:R-:W-:Y:S05]  /*3840*/  BSYNC B1 ;  /* 0x0000000000017941 */ /* 0x000fea0003800000 */
.L_x_90:
        /* <DEDUP_REMOVED lines=9> */
.L_x_93:
[----:B------:R-:W-:Y:S05]  /*38e0*/  BSYNC B1 ;  /* 0x0000000000017941 */ /* 0x000fea0003800000 */
.L_x_92:
        /* <DEDUP_REMOVED lines=10> */
.L_x_95:
[----:B------:R-:W-:Y:S05]  /*3990*/  BSYNC B1 ;  /* 0x0000000000017941 */ /* 0x000fea0003800000 */
.L_x_94:
        /* <DEDUP_REMOVED lines=10> */
.L_x_97:
[----:B------:R-:W-:Y:S05]  /*3a40*/  BSYNC B1 ;  /* 0x0000000000017941 */ /* 0x000fea0003800000 */
.L_x_96:
        /* <DEDUP_REMOVED lines=9> */
.L_x_99:
[----:B------:R-:W-:Y:S05]  /*3ae0*/  BSYNC B1 ;  /* 0x0000000000017941 */ /* 0x000fea0003800000 */
.L_x_98:
        /* <DEDUP_REMOVED lines=9> */
.L_x_101:
[----:B------:R-:W-:Y:S05]  /*3b80*/  BSYNC B1 ;  /* 0x0000000000017941 */ /* 0x000fea0003800000 */
.L_x_100:
        /* <DEDUP_REMOVED lines=10> */
.L_x_103:
[----:B------:R-:W-:Y:S05]  /*3c30*/  BSYNC B1 ;  /* 0x0000000000017941 */ /* 0x000fea0003800000 */
.L_x_102:
        /* <DEDUP_REMOVED lines=10> */
.L_x_105:
[----:B------:R-:W-:Y:S05]  /*3ce0*/  BSYNC B1 ;  /* 0x0000000000017941 */ /* 0x000fea0003800000 */
.L_x_104:
        /* <DEDUP_REMOVED lines=9> */
.L_x_107:
[----:B------:R-:W-:Y:S05]  /*3d80*/  BSYNC B1 ;  /* 0x0000000000017941 */ /* 0x000fea0003800000 */
.L_x_106:
        /* <DEDUP_REMOVED lines=9> */
.L_x_109:
[----:B------:R-:W-:Y:S05]  /*3e20*/  BSYNC B1 ;  /* 0x0000000000017941 */ /* 0x000fea0003800000 */
.L_x_108:
        /* <DEDUP_REMOVED lines=10> */
.L_x_111:
[----:B------:R-:W-:Y:S05]  /*3ed0*/  BSYNC B1 ;  /* 0x0000000000017941 */ /* 0x000fea0003800000 */
.L_x_110:
        /* <DEDUP_REMOVED lines=10> */
.L_x_113:
[----:B------:R-:W-:Y:S05]  /*3f80*/  BSYNC B1 ;  /* 0x0000000000017941 */ /* 0x000fea0003800000 */
.L_x_112:
        /* <DEDUP_REMOVED lines=9> */
.L_x_115:
[----:B------:R-:W-:Y:S05]  /*4020*/  BSYNC B1 ;  /* 0x0000000000017941 */ /* 0x000fea0003800000 */
.L_x_114:
        /* <DEDUP_REMOVED lines=9> */
.L_x_117:
[----:B------:R-:W-:Y:S05]  /*40c0*/  BSYNC B1 ;  /* 0x0000000000017941 */ /* 0x000fea0003800000 */
.L_x_116:
        /* <DEDUP_REMOVED lines=10> */
.L_x_119:
[----:B------:R-:W-:Y:S05]  /*4170*/  BSYNC B1 ;  /* 0x0000000000017941 */ /* 0x000fea0003800000 */
.L_x_118:
        /* <DEDUP_REMOVED lines=10> */
.L_x_121:
[----:B------:R-:W-:Y:S05]  /*4220*/  BSYNC B1 ;  /* 0x0000000000017941 */ /* 0x000fea0003800000 */
.L_x_120:
        /* <DEDUP_REMOVED lines=9> */
.L_x_123:
[----:B------:R-:W-:Y:S05]  /*42c0*/  BSYNC B1 ;  /* 0x0000000000017941 */ /* 0x000fea0003800000 */
.L_x_122:
        /* <DEDUP_REMOVED lines=9> */
.L_x_125:
[----:B------:R-:W-:Y:S05]  /*4360*/  BSYNC B1 ;  /* 0x0000000000017941 */ /* 0x000fea0003800000 */
.L_x_124:
        /* <DEDUP_REMOVED lines=10> */
.L_x_127:
[----:B------:R-:W-:Y:S05]  /*4410*/  BSYNC B1 ;  /* 0x0000000000017941 */ /* 0x000fea0003800000 */
.L_x_126:
        /* <DEDUP_REMOVED lines=10> */
.L_x_129:
[----:B------:R-:W-:Y:S05]  /*44c0*/  BSYNC B1 ;  /* 0x0000000000017941 */ /* 0x000fea0003800000 */
.L_x_128:
        /* <DEDUP_REMOVED lines=9> */
.L_x_131:
[----:B------:R-:W-:Y:S05]  /*4560*/  BSYNC B1 ;  /* 0x0000000000017941 */ /* 0x000fea0003800000 */
.L_x_130:
        /* <DEDUP_REMOVED lines=9> */
.L_x_133:
[----:B------:R-:W-:Y:S05]  /*4600*/  BSYNC B1 ;  /* 0x0000000000017941 */ /* 0x000fea0003800000 */
.L_x_132:
        /* <DEDUP_REMOVED lines=10> */
.L_x_135:
[----:B------:R-:W-:Y:S05]  /*46b0*/  BSYNC B1 ;  /* 0x0000000000017941 */ /* 0x000fea0003800000 */
.L_x_134:
        /* <DEDUP_REMOVED lines=10> */
.L_x_137:
[----:B------:R-:W-:Y:S05]  /*4760*/  BSYNC B1 ;  /* 0x0000000000017941 */ /* 0x000fea0003800000 */
.L_x_136:
        /* <DEDUP_REMOVED lines=9> */
.L_x_139:
[----:B------:R-:W-:Y:S05]  /*4800*/  BSYNC B1 ;  /* 0x0000000000017941 */ /* 0x000fea0003800000 */
.L_x_138:
        /* <DEDUP_REMOVED lines=9> */
.L_x_141:
[----:B------:R-:W-:Y:S05]  /*48a0*/  BSYNC B1 ;  /* 0x0000000000017941 */ /* 0x000fea0003800000 */
.L_x_140:
        /* <DEDUP_REMOVED lines=10> */
.L_x_143:
[----:B------:R-:W-:Y:S05]  /*4950*/  BSYNC B1 ;  /* 0x0000000000017941 */ /* 0x000fea0003800000 */
.L_x_142:
        /* <DEDUP_REMOVED lines=10> */
.L_x_145:
[----:B------:R-:W-:Y:S05]  /*4a00*/  BSYNC B1 ;  /* 0x0000000000017941 */ /* 0x000fea0003800000 */
.L_x_144:
        /* <DEDUP_REMOVED lines=9> */
.L_x_147:
[----:B------:R-:W-:Y:S05]  /*4aa0*/  BSYNC B1 ;  /* 0x0000000000017941 */ /* 0x000fea0003800000 */
.L_x_146:
        /* <DEDUP_REMOVED lines=9> */
.L_x_149:
[----:B------:R-:W-:Y:S05]  /*4b40*/  BSYNC B1 ;  /* 0x0000000000017941 */ /* 0x000fea0003800000 */
.L_x_148:
        /* <DEDUP_REMOVED lines=10> */
.L_x_151:
[----:B------:R-:W-:Y:S05]  /*4bf0*/  BSYNC B1 ;  /* 0x0000000000017941 */ /* 0x000fea0003800000 */
.L_x_150:
[----:B-----5:R-:W-:Y:S01]  /*4c00*/  HADD2.F32 R5, -RZ, R24.H0_H0 ;  /* 0x20000018ff057230 */ /* 0x020fe20000004100 */
[----:B------:R-:W-:Y:S01]  /*4c10*/  ISETP.GT.AND P0, PT, R4, 0x79, PT ;  /* 0x000000790400780c */ /* 0x000fe20003f04270 */
[----:B------:R-:W-:Y:S01]  /*4c20*/  @P2 IMAD.MOV.U32 R4, RZ, RZ, R10 ;  /* 0x000000ffff042224 */ /* 0x000fe200078e000a */
[----:B------:R-:W-:Y:S02]  /*4c30*/  BSSY B1, `(.L_x_152) ;  /* 0x000000a000017945 */ /* 0x000fe40003800000 */
[----:B------:R-:W-:Y:S01]  /*4c40*/  FMUL R5, R5, R90 ;  /* 0x0000005a05057220 */ /* 0x000fe20000400000 */
[----:B------:R-:W-:-:S03]  /*4c50*/  ISETP.GT.AND P3, PT, R3, RZ, P0 ;  /* 0x000000ff0300720c */ /* 0x000fc60000764270 */
[----:B------:R-:W-:-:S05]  /*4c60*/  FFMA R5, R84, R23, R5 ;  /* 0x0000001754057223 */ /* 0x000fca0000000005 */
[----:B------:R-:W-:-:S04]  /*4c70*/  F2FP.F16.F32.PACK_AB R5, RZ, R5 ;  /* 0x00000005ff05723e */ /* 0x000fc800000000ff */
[----:B0-----:R-:W-:Y:S01]  /*4c80*/  PRMT R14, R5, 0x7610, R14 ;  /* 0x00007610050e7816 */ /* 0x001fe2000000000e */
[----:B------:R-:W-:-:S05]  /*4c90*/  @P2 IMAD.MOV.U32 R5, RZ, RZ, R11 ;  /* 0x000000ffff052224 */ /* 0x000fca00078e000b */
[----:B------:R0:W-:Y:S01]  /*4ca0*/  @P2 STG.E.U16 desc[UR38][R4.64+0xf0], R14 ;  /* 0x0000f00e04002986 */ /* 0x0001e2000c101526 */
[----:B------:R-:W-:Y:S05]  /*4cb0*/  @!P3 BRA `(.L_x_153) ;  /* 0x000000000004b947 */ /* 0x000fea0003800000 */
[----:B------:R0:W5:Y:S02]  /*4cc0*/  LDG.E.LTC128B.U16 R24, desc[UR38][R6.64+0xf2] ;  /* 0x0000f22606187981 */ /* 0x000164000c1e1520 */
.L_x_153:
[----:B------:R-:W-:Y:S05]  /*4cd0*/  BSYNC B1 ;  /* 0x0000000000017941 */ /* 0x000fea0003800000 */
.L_x_152:
        /* <DEDUP_REMOVED lines=9> */
.L_x_155:
[----:B------:R-:W-:Y:S05]  /*4d70*/  BSYNC B1 ;  /* 0x0000000000017941 */ /* 0x000fea0003800000 */
.L_x_154:
[----:B-----5:R-:W-:Y:S01]  /*4d80*/  HADD2.F32 R5, -RZ, R24.H0_H0 ;  /* 0x20000018ff057230 */ /* 0x020fe20000004100 */
[----:B------:R-:W-:Y:S01]  /*4d90*/  ISETP.GT.AND P0, PT, R3, 0x8, P0 ;  /* 0x000000080300780c */ /* 0x000fe20000704270 */
[----:B0-----:R-:W-:Y:S01]  /*4da0*/  @P1 IMAD.MOV.U32 R4, RZ, RZ, R12 ;  /* 0x000000ffff041224 */ /* 0x001fe200078e000c */
[----:B------:R-:W-:Y:S02]  /*4db0*/  BSSY B1, `(.L_x_156) ;  /* 0x0000009000017945 */ /* 0x000fe40003800000 */
[----:B------:R-:W-:-:S04]  /*4dc0*/  FMUL R5, R5, R90 ;  /* 0x0000005a05057220 */ /* 0x000fc80000400000 */
[----:B------:R-:W-:-:S05]  /*4dd0*/  FFMA R5, R86, R23, R5 ;  /* 0x0000001756057223 */ /* 0x000fca0000000005 */
[----:B------:R-:W-:-:S04]  /*4de0*/  F2FP.F16.F32.PACK_AB R5, RZ, R5 ;  /* 0x00000005ff05723e */ /* 0x000fc800000000ff */
[----:B-1-3--:R-:W-:Y:S01]  /*4df0*/  PRMT R6, R5, 0x7610, R6 ;  /* 0x0000761005067816 */ /* 0x00afe20000000006 */
[----:B------:R-:W-:-:S05]  /*4e00*/  @P1 IMAD.MOV.U32 R5, RZ, RZ, R13 ;  /* 0x000000ffff051224 */ /* 0x000fca00078e000d */
[----:B------:R0:W-:Y:S01]  /*4e10*/  @P1 STG.E.U16 desc[UR38][R4.64+0xf0], R6 ;  /* 0x0000f00604001986 */ /* 0x0001e2000c101526 */
[----:B------:R-:W-:Y:S05]  /*4e20*/  @!P0 BRA `(.L_x_157) ;  /* 0x0000000000048947 */ /* 0x000fea0003800000 */
[----:B------:R1:W5:Y:S02]  /*4e30*/  LDG.E.LTC128B.U16 R24, desc[UR38][R8.64+0xf2] ;  /* 0x0000f22608187981 */ /* 0x000364000c1e1520 */
.L_x_157:
[----:B------:R-:W-:Y:S05]  /*4e40*/  BSYNC B1 ;  /* 0x0000000000017941 */ /* 0x000fea0003800000 */
.L_x_156:
[----:B------:R-:W-:Y:S05]  /*4e50*/  @!P0 BRA `(.L_x_158) ;  /* 0x0000001000e88947 */ /* 0x000fea0003800000 */
[----:B-----5:R-:W-:-:S05]  /*4e60*/  HADD2.F32 R3, -RZ, R24.H0_H0 ;  /* 0x20000018ff037230 */ /* 0x020fca0000004100 */
[----:B0-----:R-:W-:-:S04]  /*4e70*/  FMUL R4, R3, R90 ;  /* 0x0000005a03047220 */ /* 0x001fc80000400000 */
[----:B------:R-:W-:-:S05]  /*4e80*/  FFMA R4, R87, R23, R4 ;  /* 0x0000001757047223 */ /* 0x000fca0000000004 */
[----:B------:R-:W-:-:S05]  /*4e90*/  F2FP.F16.F32.PACK_AB R4, RZ, R4 ;  /* 0x00000004ff04723e */ /* 0x000fca00000000ff */
[----:B------:R3:W-:Y:S01]  /*4ea0*/  STG.E.U16 desc[UR38][R12.64+0xf2], R4 ;  /* 0x0000f2040c007986 */ /* 0x0007e2000c101526 */
[----:B------:R-:W-:Y:S05]  /*4eb0*/  BRA `(.L_x_158) ;  /* 0x0000001000d07947 */ /* 0x000fea0003800000 */
.L_x_33:
[----:B------:R-:W-:Y:S01]  /*4ec0*/  ISETP.GT.AND P3, PT, R4, 0x1, PT ;  /* 0x000000010400780c */ /* 0x000fe20003f64270 */
[----:B------:R-:W-:Y:S01]  /*4ed0*/  ULDC.64 UR4, c[0x0][0x5c0] ;  /* 0x0001700000047ab9 */ /* 0x000fe20000000a00 */
[-C--:B------:R-:W-:Y:S01]  /*4ee0*/  FMUL R24, R24, R23.reuse ;  /* 0x0000001718187220 */ /* 0x080fe20000400000 */
[----:B------:R-:W-:Y:S01]  /*4ef0*/  LEA R6, P4, R106, UR4, 0x1 ;  /* 0x000000046a067c11 */ /* 0x000fe2000f8808ff */
[-C--:B------:R-:W-:Y:S01]  /*4f00*/  FMUL R25, R25, R23.reuse ;  /* 0x0000001719197220 */ /* 0x080fe20000400000 */
[----:B------:R-:W-:Y:S01]  /*4f10*/  ISETP.GT.AND P0, PT, R3, RZ, P3 ;  /* 0x000000ff0300720c */ /* 0x000fe20001f04270 */
[-C--:B------:R-:W-:Y:S01]  /*4f20*/  FMUL R26, R26, R23.reuse ;  /* 0x000000171a1a7220 */ /* 0x080fe20000400000 */
[----:B------:R-:W-:Y:S01]  /*4f30*/  F2FP.F16.F32.PACK_AB R24, RZ, R24 ;  /* 0x00000018ff18723e */ /* 0x000fe200000000ff */
[-C--:B------:R-:W-:Y:S01]  /*4f40*/  FMUL R27, R27, R23.reuse ;  /* 0x000000171b1b7220 */ /* 0x080fe20000400000 */
[----:B------:R-:W-:Y:S01]  /*4f50*/  LEA.HI.X R7, R106, UR5, R103, 0x1, P4 ;  /* 0x000000056a077c11 */ /* 0x000fe2000a0f0c67 */
[----:B------:R-:W-:Y:S01]  /*4f60*/  FMUL R28, R28, R23 ;  /* 0x000000171c1c7220 */ /* 0x000fe20000400000 */
[----:B------:R-:W-:Y:S01]  /*4f70*/  F2FP.F16.F32.PACK_AB R25, RZ, R25 ;  /* 0x00000019ff19723e */ /* 0x000fe200000000ff */
[-C--:B------:R-:W-:Y:S01]  /*4f80*/  FMUL R29, R29, R23.reuse ;  /* 0x000000171d1d7220 */ /* 0x080fe20000400000 */
[----:B------:R-:W-:Y:S01]  /*4f90*/  ISETP.GT.AND P2, PT, R3, 0x8, P2 ;  /* 0x000000080300780c */ /* 0x000fe20001744270 */
[----:B------:R-:W-:Y:S01]  /*4fa0*/  @P1 STG.E.U16 desc[UR38][R6.64], R24 ;  /* 0x0000001806001986 */ /* 0x000fe2000c101526 */
[----:B------:R-:W-:Y:S01]  /*4fb0*/  ISETP.GT.AND P1, PT, R4, 0x8, PT ;  /* 0x000000080400780c */ /* 0x000fe20003f24270 */
[-C--:B------:R-:W-:Y:S01]  /*4fc0*/  FMUL R30, R30, R23.reuse ;  /* 0x000000171e1e7220 */ /* 0x080fe20000400000 */
[C---:B------:R-:W-:Y:S01]  /*4fd0*/  SHF.L.U64.HI R5, R91.reuse, 0x1, R92 ;  /* 0x000000015b057819 */ /* 0x040fe2000001025c */
[----:B------:R-:W-:Y:S01]  /*4fe0*/  @P0 STG.E.U16 desc[UR38][R6.64+0x2], R25 ;  /* 0x0000021906000986 */ /* 0x000fe2000c101526 */
[----:B------:R-:W-:Y:S01]  /*4ff0*/  LEA R8, P5, R91, R6, 0x1 ;  /* 0x000000065b087211 */ /* 0x000fe200078a08ff */
[-C--:B------:R-:W-:Y:S01]  /*5000*/  FMUL R31, R31, R23.reuse ;  /* 0x000000171f1f7220 */ /* 0x080fe20000400000 */
[----:B------:R-:W-:Y:S01]  /*5010*/  ISETP.GT.AND P3, PT, R3, 0x8, P3 ;  /* 0x000000080300780c */ /* 0x000fe20001f64270 */
[-C--:B------:R-:W-:Y:S01]  /*5020*/  FMUL R32, R32, R23.reuse ;  /* 0x0000001720207220 */ /* 0x080fe20000400000 */
[----:B------:R-:W-:Y:S01]  /*5030*/  ISETP.GT.AND P0, PT, R4, 0x9, PT ;  /* 0x000000090400780c */ /* 0x000fe20003f04270 */
[----:B------:R-:W-:Y:S01]  /*5040*/  IMAD.X R9, R5, 0x1, R7, P5 ;  /* 0x0000000105097824 */ /* 0x000fe200028e0607 */
[----:B------:R-:W-:Y:S01]  /*5050*/  ISETP.GT.AND P4, PT, R3, RZ, P1 ;  /* 0x000000ff0300720c */ /* 0x000fe20000f84270 */
[-C--:B------:R-:W-:Y:S01]  /*5060*/  FMUL R33, R33, R23.reuse ;  /* 0x0000001721217220 */ /* 0x080fe20000400000 */
[----:B------:R-:W-:Y:S01]  /*5070*/  F2FP.F16.F32.PACK_AB R26, RZ, R26 ;  /* 0x0000001aff1a723e */ /* 0x000fe200000000ff */
[-C--:B------:R-:W-:Y:S01]  /*5080*/  FMUL R34, R34, R23.reuse ;  /* 0x0000001722227220 */ /* 0x080fe20000400000 */
[----:B------:R-:W-:Y:S01]  /*5090*/  ISETP.GT.AND P5, PT, R3, RZ, P0 ;  /* 0x000000ff0300720c */ /* 0x000fe200007a4270 */
[----:B------:R-:W-:Y:S01]  /*50a0*/  FMUL R35, R35, R23 ;  /* 0x0000001723237220 */ /* 0x000fe20000400000 */
[----:B------:R-:W-:Y:S01]  /*50b0*/  F2FP.F16.F32.PACK_AB R27, RZ, R27 ;  /* 0x0000001bff1b723e */ /* 0x000fe200000000ff */
[----:B------:R-:W-:Y:S01]  /*50c0*/  @P2 STG.E.U16 desc[UR38][R8.64], R26 ;  /* 0x0000001a08002986 */ /* 0x000fe2000c101526 */
[----:B------:R-:W-:Y:S01]  /*50d0*/  F2FP.F16.F32.PACK_AB R28, RZ, R28 ;  /* 0x0000001cff1c723e */ /* 0x000fe200000000ff */
[-C--:B------:R-:W-:Y:S01]  /*50e0*/  FMUL R36, R36, R23.reuse ;  /* 0x0000001724247220 */ /* 0x080fe20000400000 */
[----:B------:R-:W-:Y:S01]  /*50f0*/  ISETP.GT.AND P2, PT, R3, 0x8, P1 ;  /* 0x000000080300780c */ /* 0x000fe20000f44270 */
[----:B------:R-:W-:Y:S01]  /*5100*/  @P3 STG.E.U16 desc[UR38][R8.64+0x2], R27 ;  /* 0x0000021b08003986 */ /* 0x000fe2000c101526 */
[----:B------:R-:W-:Y:S01]  /*5110*/  ISETP.GT.AND P1, PT, R4, 0x10, PT ;  /* 0x000000100400780c */ /* 0x000fe20003f24270 */
[----:B------:R-:W-:Y:S01]  /*5120*/  FMUL R37, R37, R23 ;  /* 0x0000001725257220 */ /* 0x000fe20000400000 */
[----:B------:R-:W-:Y:S01]  /*5130*/  F2FP.F16.F32.PACK_AB R29, RZ, R29 ;  /* 0x0000001dff1d723e */ /* 0x000fe200000000ff */
[----:B------:R-:W-:Y:S01]  /*5140*/  @P4 STG.E.U16 desc[UR38][R6.64+0x10], R28 ;  /* 0x0000101c06004986 */ /* 0x000fe2000c101526 */
[C---:B------:R-:W-:Y:S01]  /*5150*/  ISETP.GT.AND P3, PT, R3.reuse, 0x8, P0 ;  /* 0x000000080300780c */ /* 0x040fe20000764270 */
[-C--:B------:R-:W-:Y:S01]  /*5160*/  FMUL R38, R38, R23.reuse ;  /* 0x0000001726267220 */ /* 0x080fe20000400000 */
[----:B------:R-:W-:Y:S01]  /*5170*/  ISETP.GT.AND P0, PT, R4, 0x11, PT ;  /* 0x000000110400780c */ /* 0x000fe20003f04270 */
[----:B------:R-:W-:Y:S01]  /*5180*/  @P5 STG.E.U16 desc[UR38][R6.64+0x12], R29 ;  /* 0x0000121d06005986 */ /* 0x000fe2000c101526 */
        /* <DEDUP_REMOVED lines=161> */
[----:B------:R-:W-:Y:S01]  /*5ba0*/  FMUL R87, R87, R23 ;  /* 0x0000001757577220 */ /* 0x000fe20000400000 */
[----:B------:R-:W-:-:S02]  /*5bb0*/  F2FP.F16.F32.PACK_AB R62, RZ, R62 ;  /* 0x0000003eff3e723e */ /* 0x000fc400000000ff */
[C---:B------:R-:W-:Y:S02]  /*5bc0*/  ISETP.GT.AND P5, PT, R3.reuse, RZ, P0 ;  /* 0x000000ff0300720c */ /* 0x040fe400007a4270 */
[----:B------:R-:W-:Y:S01]  /*5bd0*/  F2FP.F16.F32.PACK_AB R63, RZ, R63 ;  /* 0x0000003fff3f723e */ /* 0x000fe200000000ff */
[----:B------:R-:W-:Y:S01]  /*5be0*/  @P2 STG.E.U16 desc[UR38][R8.64+0x90], R62 ;  /* 0x0000903e08002986 */ /* 0x000fe2000c101526 */
[----:B------:R-:W-:Y:S02]  /*5bf0*/  F2FP.F16.F32.PACK_AB R64, RZ, R64 ;  /* 0x00000040ff40723e */ /* 0x000fe400000000ff */
[C---:B------:R-:W-:Y:S01]  /*5c00*/  ISETP.GT.AND P2, PT, R3.reuse, 0x8, P1 ;  /* 0x000000080300780c */ /* 0x040fe20000f44270 */
[----:B------:R-:W-:Y:S01]  /*5c10*/  @P3 STG.E.U16 desc[UR38][R8.64+0x92], R63 ;  /* 0x0000923f08003986 */ /* 0x000fe2000c101526 */
[----:B------:R-:W-:Y:S02]  /*5c20*/  ISETP.GT.AND P1, PT, R4, 0x58, PT ;  /* 0x000000580400780c */ /* 0x000fe40003f24270 */
[----:B------:R-:W-:Y:S01]  /*5c30*/  F2FP.F16.F32.PACK_AB R65, RZ, R65 ;  /* 0x00000041ff41723e */ /* 0x000fe200000000ff */
[----:B------:R-:W-:Y:S01]  /*5c40*/  @P4 STG.E.U16 desc[UR38][R6.64+0xa0], R64 ;  /* 0x0000a04006004986 */ /* 0x000fe2000c101526 */
[----:B------:R-:W-:-:S02]  /*5c50*/  ISETP.GT.AND P3, PT, R3, 0x8, P0 ;  /* 0x000000080300780c */ /* 0x000fc40000764270 */
[----:B------:R-:W-:Y:S01]  /*5c60*/  ISETP.GT.AND P0, PT, R4, 0x59, PT ;  /* 0x000000590400780c */ /* 0x000fe20003f04270 */
[----:B------:R-:W-:Y:S01]  /*5c70*/  @P5 STG.E.U16 desc[UR38][R6.64+0xa2], R65 ;  /* 0x0000a24106005986 */ /* 0x000fe2000c101526 */
[C---:B------:R-:W-:Y:S02]  /*5c80*/  ISETP.GT.AND P4, PT, R3.reuse, RZ, P1 ;  /* 0x000000ff0300720c */ /* 0x040fe40000f84270 */
[----:B------:R-:W-:Y:S02]  /*5c90*/  F2FP.F16.F32.PACK_AB R66, RZ, R66 ;  /* 0x00000042ff42723e */ /* 0x000fe400000000ff */
[----:B------:R-:W-:Y:S02]  /*5ca0*/  ISETP.GT.AND P5, PT, R3, RZ, P0 ;  /* 0x000000ff0300720c */ /* 0x000fe400007a4270 */
[----:B------:R-:W-:Y:S01]  /*5cb0*/  F2FP.F16.F32.PACK_AB R67, RZ, R67 ;  /* 0x00000043ff43723e */ /* 0x000fe200000000ff */
[----:B------:R-:W-:Y:S01]  /*5cc0*/  @P2 STG.E.U16 desc[UR38][R8.64+0xa0], R66 ;  /* 0x0000a04208002986 */ /* 0x000fe2000c101526 */
[----:B------:R-:W-:-:S02]  /*5cd0*/  F2FP.F16.F32.PACK_AB R68, RZ, R68 ;  /* 0x00000044ff44723e */ /* 0x000fc400000000ff */
[C---:B------:R-:W-:Y:S01]  /*5ce0*/  ISETP.GT.AND P2, PT, R3.reuse, 0x8, P1 ;  /* 0x000000080300780c */ /* 0x040fe20000f44270 */
[----:B------:R-:W-:Y:S01]  /*5cf0*/  @P3 STG.E.U16 desc[UR38][R8.64+0xa2], R67 ;  /* 0x0000a24308003986 */ /* 0x000fe2000c101526 */
[C---:B------:R-:W-:Y:S02]  /*5d00*/  ISETP.GT.AND P1, PT, R4.reuse, 0x60, PT ;  /* 0x000000600400780c */ /* 0x040fe40003f24270 */
[----:B------:R-:W-:Y:S01]  /*5d10*/  F2FP.F16.F32.PACK_AB R69, RZ, R69 ;  /* 0x00000045ff45723e */ /* 0x000fe200000000ff */
[----:B------:R-:W-:Y:S01]  /*5d20*/  @P4 STG.E.U16 desc[UR38][R6.64+0xb0], R68 ;  /* 0x0000b04406004986 */ /* 0x000fe2000c101526 */
[C---:B------:R-:W-:Y:S02]  /*5d30*/  ISETP.GT.AND P3, PT, R3.reuse, 0x8, P0 ;  /* 0x000000080300780c */ /* 0x040fe40000764270 */
[----:B------:R-:W-:Y:S01]  /*5d40*/  ISETP.GT.AND P0, PT, R4, 0x61, PT ;  /* 0x000000610400780c */ /* 0x000fe20003f04270 */
[----:B------:R-:W-:Y:S01]  /*5d50*/  @P5 STG.E.U16 desc[UR38][R6.64+0xb2], R69 ;  /* 0x0000b24506005986 */ /* 0x000fe2000c101526 */
[----:B------:R-:W-:-:S02]  /*5d60*/  ISETP.GT.AND P4, PT, R3, RZ, P1 ;  /* 0x000000ff0300720c */ /* 0x000fc40000f84270 */
[C---:B------:R-:W-:Y:S02]  /*5d70*/  ISETP.GT.AND P5, PT, R3.reuse, RZ, P0 ;  /* 0x000000ff0300720c */ /* 0x040fe400007a4270 */
[----:B------:R-:W-:Y:S02]  /*5d80*/  F2FP.F16.F32.PACK_AB R70, RZ, R70 ;  /* 0x00000046ff46723e */ /* 0x000fe400000000ff */
[----:B------:R-:W-:Y:S02]  /*5d90*/  F2FP.F16.F32.PACK_AB R71, RZ, R71 ;  /* 0x00000047ff47723e */ /* 0x000fe400000000ff */
[----:B------:R-:W-:Y:S01]  /*5da0*/  F2FP.F16.F32.PACK_AB R72, RZ, R72 ;  /* 0x00000048ff48723e */ /* 0x000fe200000000ff */
[----:B------:R-:W-:Y:S01]  /*5db0*/  @P2 STG.E.U16 desc[UR38][R8.64+0xb0], R70 ;  /* 0x0000b04608002986 */ /* 0x000fe2000c101526 */
[----:B------:R-:W-:Y:S02]  /*5dc0*/  F2FP.F16.F32.PACK_AB R73, RZ, R73 ;  /* 0x00000049ff49723e */ /* 0x000fe400000000ff */
[C---:B------:R-:W-:Y:S01]  /*5dd0*/  ISETP.GT.AND P1, PT, R3.reuse, 0x8, P1 ;  /* 0x000000080300780c */ /* 0x040fe20000f24270 */
[----:B------:R-:W-:Y:S01]  /*5de0*/  @P3 STG.E.U16 desc[UR38][R8.64+0xb2], R71 ;  /* 0x0000b24708003986 */ /* 0x000fe2000c101526 */
[----:B------:R-:W-:-:S02]  /*5df0*/  ISETP.GT.AND P2, PT, R3, 0x8, P0 ;  /* 0x000000080300780c */ /* 0x000fc40000744270 */
[C---:B------:R-:W-:Y:S01]  /*5e00*/  ISETP.GT.AND P0, PT, R4.reuse, 0x69, PT ;  /* 0x000000690400780c */ /* 0x040fe20003f04270 */
[----:B------:R-:W-:Y:S01]  /*5e10*/  @P4 STG.E.U16 desc[UR38][R6.64+0xc0], R72 ;  /* 0x0000c04806004986 */ /* 0x000fe2000c101526 */
[----:B------:R-:W-:Y:S02]  /*5e20*/  ISETP.GT.AND P4, PT, R4, 0x68, PT ;  /* 0x000000680400780c */ /* 0x000fe40003f84270 */
[----:B------:R-:W-:Y:S01]  /*5e30*/  F2FP.F16.F32.PACK_AB R74, RZ, R74 ;  /* 0x0000004aff4a723e */ /* 0x000fe200000000ff */
[----:B------:R-:W-:Y:S01]  /*5e40*/  @P5 STG.E.U16 desc[UR38][R6.64+0xc2], R73 ;  /* 0x0000c24906005986 */ /* 0x000fe2000c101526 */
[C---:B------:R-:W-:Y:S02]  /*5e50*/  ISETP.GT.AND P5, PT, R3.reuse, RZ, P4 ;  /* 0x000000ff0300720c */ /* 0x040fe400027a4270 */
[----:B------:R-:W-:Y:S01]  /*5e60*/  ISETP.GT.AND P3, PT, R3, RZ, P0 ;  /* 0x000000ff0300720c */ /* 0x000fe20000764270 */
[----:B------:R-:W-:Y:S01]  /*5e70*/  @P1 STG.E.U16 desc[UR38][R8.64+0xc0], R74 ;  /* 0x0000c04a08001986 */ /* 0x000fe2000c101526 */
[----:B------:R-:W-:-:S02]  /*5e80*/  F2FP.F16.F32.PACK_AB R75, RZ, R75 ;  /* 0x0000004bff4b723e */ /* 0x000fc400000000ff */
[----:B------:R-:W-:Y:S02]  /*5e90*/  F2FP.F16.F32.PACK_AB R76, RZ, R76 ;  /* 0x0000004cff4c723e */ /* 0x000fe400000000ff */
[C---:B------:R-:W-:Y:S01]  /*5ea0*/  ISETP.GT.AND P4, PT, R3.reuse, 0x8, P4 ;  /* 0x000000080300780c */ /* 0x040fe20002784270 */
[----:B------:R-:W-:Y:S01]  /*5eb0*/  @P2 STG.E.U16 desc[UR38][R8.64+0xc2], R75 ;  /* 0x0000c24b08002986 */ /* 0x000fe2000c101526 */
[----:B------:R-:W-:Y:S02]  /*5ec0*/  F2FP.F16.F32.PACK_AB R77, RZ, R77 ;  /* 0x0000004dff4d723e */ /* 0x000fe400000000ff */
[C---:B------:R-:W-:Y:S01]  /*5ed0*/  ISETP.GT.AND P2, PT, R4.reuse, 0x71, PT ;  /* 0x000000710400780c */ /* 0x040fe20003f44270 */
[----:B------:R-:W-:Y:S01]  /*5ee0*/  @P5 STG.E.U16 desc[UR38][R6.64+0xd0], R76 ;  /* 0x0000d04c06005986 */ /* 0x000fe2000c101526 */
[----:B------:R-:W-:Y:S02]  /*5ef0*/  ISETP.GT.AND P5, PT, R3, 0x8, P0 ;  /* 0x000000080300780c */ /* 0x000fe400007a4270 */
[C---:B------:R-:W-:Y:S01]  /*5f00*/  ISETP.GT.AND P1, PT, R4.reuse, 0x78, PT ;  /* 0x000000780400780c */ /* 0x040fe20003f24270 */
[----:B------:R-:W-:Y:S01]  /*5f10*/  @P3 STG.E.U16 desc[UR38][R6.64+0xd2], R77 ;  /* 0x0000d24d06003986 */ /* 0x000fe2000c101526 */
[----:B------:R-:W-:-:S02]  /*5f20*/  ISETP.GT.AND P3, PT, R4, 0x70, PT ;  /* 0x000000700400780c */ /* 0x000fc40003f64270 */
[----:B------:R-:W-:Y:S01]  /*5f30*/  ISETP.GT.AND P0, PT, R4, 0x79, PT ;  /* 0x000000790400780c */ /* 0x000fe20003f04270 */
[----:B------:R-:W-:Y:S01]  /*5f40*/  @P4 IMAD.MOV.U32 R4, RZ, RZ, R8 ;  /* 0x000000ffff044224 */ /* 0x000fe200078e0008 */
[----:B------:R-:W-:Y:S01]  /*5f50*/  F2FP.F16.F32.PACK_AB R78, RZ, R78 ;  /* 0x0000004eff4e723e */ /* 0x000fe200000000ff */
[----:B------:R-:W-:Y:S01]  /*5f60*/  @P4 IMAD.MOV.U32 R5, RZ, RZ, R9 ;  /* 0x000000ffff054224 */ /* 0x000fe200078e0009 */
[----:B------:R-:W-:Y:S02]  /*5f70*/  F2FP.F16.F32.PACK_AB R79, RZ, R79 ;  /* 0x0000004fff4f723e */ /* 0x000fe400000000ff */
[----:B------:R-:W-:Y:S02]  /*5f80*/  F2FP.F16.F32.PACK_AB R80, RZ, R80 ;  /* 0x00000050ff50723e */ /* 0x000fe400000000ff */
[----:B------:R0:W-:Y:S01]  /*5f90*/  @P4 STG.E.U16 desc[UR38][R4.64+0xd0], R78 ;  /* 0x0000d04e04004986 */ /* 0x0001e2000c101526 */
[----:B------:R-:W-:Y:S02]  /*5fa0*/  ISETP.GT.AND P4, PT, R3, RZ, P2 ;  /* 0x000000ff0300720c */ /* 0x000fe40001784270 */
[----:B------:R-:W-:-:S02]  /*5fb0*/  F2FP.F16.F32.PACK_AB R81, RZ, R81 ;  /* 0x00000051ff51723e */ /* 0x000fc400000000ff */
[----:B------:R-:W-:Y:S02]  /*5fc0*/  ISETP.GT.AND P2, PT, R3, 0x8, P2 ;  /* 0x000000080300780c */ /* 0x000fe40001744270 */
[----:B------:R-:W-:Y:S02]  /*5fd0*/  F2FP.F16.F32.PACK_AB R82, RZ, R82 ;  /* 0x00000052ff52723e */ /* 0x000fe400000000ff */
[----:B------:R-:W-:Y:S02]  /*5fe0*/  F2FP.F16.F32.PACK_AB R83, RZ, R83 ;  /* 0x00000053ff53723e */ /* 0x000fe400000000ff */
[----:B------:R-:W-:Y:S01]  /*5ff0*/  F2FP.F16.F32.PACK_AB R84, RZ, R84 ;  /* 0x00000054ff54723e */ /* 0x000fe200000000ff */
[----:B0-----:R-:W-:Y:S01]  /*6000*/  @P5 IMAD.MOV.U32 R4, RZ, RZ, R8 ;  /* 0x000000ffff045224 */ /* 0x001fe200078e0008 */
[----:B------:R-:W-:Y:S01]  /*6010*/  F2FP.F16.F32.PACK_AB R85, RZ, R85 ;  /* 0x00000055ff55723e */ /* 0x000fe200000000ff */
[----:B------:R-:W-:Y:S01]  /*6020*/  @P5 IMAD.MOV.U32 R5, RZ, RZ, R9 ;  /* 0x000000ffff055224 */ /* 0x000fe200078e0009 */
[----:B------:R-:W-:-:S02]  /*6030*/  F2FP.F16.F32.PACK_AB R86, RZ, R86 ;  /* 0x00000056ff56723e */ /* 0x000fc400000000ff */
[----:B------:R-:W-:Y:S02]  /*6040*/  F2FP.F16.F32.PACK_AB R87, RZ, R87 ;  /* 0x00000057ff57723e */ /* 0x000fe400000000ff */
[----:B------:R0:W-:Y:S01]  /*6050*/  @P5 STG.E.U16 desc[UR38][R4.64+0xd2], R79 ;  /* 0x0000d24f04005986 */ /* 0x0001e2000c101526 */
[C---:B------:R-:W-:Y:S02]  /*6060*/  ISETP.GT.AND P5, PT, R3.reuse, RZ, P3 ;  /* 0x000000ff0300720c */ /* 0x040fe40001fa4270 */
[----:B------:R-:W-:-:S11]  /*6070*/  ISETP.GT.AND P3, PT, R3, 0x8, P3 ;  /* 0x000000080300780c */ /* 0x000fd60001f64270 */
[----:B0-----:R-:W-:Y:S02]  /*6080*/  @P5 IMAD.MOV.U32 R4, RZ, RZ, R6 ;  /* 0x000000ffff045224 */ /* 0x001fe400078e0006 */
[----:B------:R-:W-:-:S05]  /*6090*/  @P5 IMAD.MOV.U32 R5, RZ, RZ, R7 ;  /* 0x000000ffff055224 */ /* 0x000fca00078e0007 */
[----:B------:R0:W-:Y:S01]  /*60a0*/  @P5 STG.E.U16 desc[UR38][R4.64+0xe0], R80 ;  /* 0x0000e05004005986 */ /* 0x0001e2000c101526 */
[C---:B------:R-:W-:Y:S02]  /*60b0*/  ISETP.GT.AND P5, PT, R3.reuse, RZ, P0 ;  /* 0x000000ff0300720c */ /* 0x040fe400007a4270 */
[----:B------:R-:W-:Y:S01]  /*60c0*/  ISETP.GT.AND P0, PT, R3, 0x8, P0 ;  /* 0x000000080300780c */ /* 0x000fe20000704270 */
[----:B0-----:R-:W-:Y:S02]  /*60d0*/  @P4 IMAD.MOV.U32 R4, RZ, RZ, R6 ;  /* 0x000000ffff044224 */ /* 0x001fe400078e0006 */
[----:B------:R-:W-:-:S05]  /*60e0*/  @P4 IMAD.MOV.U32 R5, RZ, RZ, R7 ;  /* 0x000000ffff054224 */ /* 0x000fca00078e0007 */
[----:B------:R0:W-:Y:S01]  /*60f0*/  @P4 STG.E.U16 desc[UR38][R4.64+0xe2], R81 ;  /* 0x0000e25104004986 */ /* 0x0001e2000c101526 */
[C---:B------:R-:W-:Y:S02]  /*6100*/  ISETP.GT.AND P4, PT, R3.reuse, RZ, P1 ;  /* 0x000000ff0300720c */ /* 0x040fe40000f84270 */
[----:B------:R-:W-:Y:S01]  /*6110*/  ISETP.GT.AND P1, PT, R3, 0x8, P1 ;  /* 0x000000080300780c */ /* 0x000fe20000f24270 */
[----:B0-----:R-:W-:Y:S02]  /*6120*/  @P3 IMAD.MOV.U32 R4, RZ, RZ, R8 ;  /* 0x000000ffff043224 */ /* 0x001fe400078e0008 */
[----:B------:R-:W-:-:S05]  /*6130*/  @P3 IMAD.MOV.U32 R5, RZ, RZ, R9 ;  /* 0x000000ffff053224 */ /* 0x000fca00078e0009 */
[----:B------:R0:W-:Y:S02]  /*6140*/  @P3 STG.E.U16 desc[UR38][R4.64+0xe0], R82 ;  /* 0x0000e05204003986 */ /* 0x0001e4000c101526 */
[----:B0-----:R-:W-:Y:S02]  /*6150*/  @P2 IMAD.MOV.U32 R4, RZ, RZ, R8 ;  /* 0x000000ffff042224 */ /* 0x001fe400078e0008 */
[----:B------:R-:W-:-:S05]  /*6160*/  @P2 IMAD.MOV.U32 R5, RZ, RZ, R9 ;  /* 0x000000ffff052224 */ /* 0x000fca00078e0009 */
[----:B------:R0:W-:Y:S02]  /*6170*/  @P2 STG.E.U16 desc[UR38][R4.64+0xe2], R83 ;  /* 0x0000e25304002986 */ /* 0x0001e4000c101526 */
[----:B0-----:R-:W-:Y:S02]  /*6180*/  @P4 IMAD.MOV.U32 R4, RZ, RZ, R6 ;  /* 0x000000ffff044224 */ /* 0x001fe400078e0006 */
[----:B------:R-:W-:-:S05]  /*6190*/  @P4 IMAD.MOV.U32 R5, RZ, RZ, R7 ;  /* 0x000000ffff054224 */ /* 0x000fca00078e0007 */
[----:B------:R0:W-:Y:S04]  /*61a0*/  @P4 STG.E.U16 desc[UR38][R4.64+0xf0], R84 ;  /* 0x0000f05404004986 */ /* 0x0001e8000c101526 */
[----:B------:R1:W-:Y:S01]  /*61b0*/  @P5 STG.E.U16 desc[UR38][R6.64+0xf2], R85 ;  /* 0x0000f25506005986 */ /* 0x0003e2000c101526 */
[----:B0-----:R-:W-:Y:S02]  /*61c0*/  @P1 IMAD.MOV.U32 R4, RZ, RZ, R8 ;  /* 0x000000ffff041224 */ /* 0x001fe400078e0008 */
[----:B------:R-:W-:-:S05]  /*61d0*/  @P1 IMAD.MOV.U32 R5, RZ, RZ, R9 ;  /* 0x000000ffff051224 */ /* 0x000fca00078e0009 */
[----:B------:R1:W-:Y:S04]  /*61e0*/  @P1 STG.E.U16 desc[UR38][R4.64+0xf0], R86 ;  /* 0x0000f05604001986 */ /* 0x0003e8000c101526 */
[----:B------:R1:W-:Y:S02]  /*61f0*/  @P0 STG.E.U16 desc[UR38][R8.64+0xf2], R87 ;  /* 0x0000f25708000986 */ /* 0x0003e4000c101526 */
.L_x_158:
[----:B------:R-:W-:Y:S05]  /*6200*/  BSYNC B0 ;  /* 0x0000000000007941 */ /* 0x000fea0003800000 */
.L_x_32:
[----:B------:R-:W-:Y:S01]  /*6210*/  IADD3 R16, P0, R16, UR36, RZ ;  /* 0x0000002410107c10 */ /* 0x000fe2000ff1e0ff */
[----:B------:R-:W-:Y:S01]  /*6220*/  ULDC.64 UR4, c[0x0][0x650] ;  /* 0x0001940000047ab9 */ /* 0x000fe20000000a00 */
[----:B------:R-:W-:Y:S01]  /*6230*/  PRMT R3, RZ, 0x7610, R3 ;  /* 0x00007610ff037816 */ /* 0x000fe20000000003 */
[----:B------:R-:W-:Y:S01]  /*6240*/  IMAD.MOV.U32 R100, RZ, RZ, -0x1 ;  /* 0xffffffffff647424 */ /* 0x000fe200078e00ff */
[----:B------:R-:W-:Y:S01]  /*6250*/  IADD3.X R17, R17, UR42, RZ, P0, !PT ;  /* 0x0000002a11117c10 */ /* 0x000fe200087fe4ff */
[----:B------:R-:W-:Y:S01]  /*6260*/  IMAD.MOV.U32 R101, RZ, RZ, -0x1 ;  /* 0xffffffffff657424 */ /* 0x000fe200078e00ff */
[----:B------:R-:W-:-:S04]  /*6270*/  ISETP.GE.U32.AND P0, PT, R16, UR4, PT ;  /* 0x0000000410007c0c */ /* 0x000fc8000bf06070 */
[----:B------:R-:W-:-:S13]  /*6280*/  ISETP.GE.U32.AND.EX P0, PT, R17, UR5, PT, P0 ;  /* 0x0000000511007c0c */ /* 0x000fda000bf06100 */
[----:B------:R-:W-:Y:S05]  /*6290*/  @P0 BRA `(.L_x_159) ;  /* 0x00000004004c0947 */ /* 0x000fea0003800000 */
[----:B------:R-:W0:Y:S01]  /*62a0*/  LDC.64 R10, c[0x0][0x628] ;  /* 0x00018a00ff0a7b82 */ /* 0x000e220000000a00 */
[----:B---3--:R-:W3:Y:S01]  /*62b0*/  S2R R12, SR_CTAID.X ;  /* 0x00000000000c7919 */ /* 0x008ee20000002500 */
[----:B-12-4-:R-:W-:Y:S02]  /*62c0*/  IMAD.MOV.U32 R8, RZ, RZ, R16 ;  /* 0x000000ffff087224 */ /* 0x016fe400078e0010 */
[----:B------:R-:W-:Y:S01]  /*62d0*/  IMAD.MOV.U32 R9, RZ, RZ, R17 ;  /* 0x000000ffff097224 */ /* 0x000fe200078e0011 */
[----:B------:R-:W1:Y:S03]  /*62e0*/  S2R R20, SR_CTAID.Y ;  /* 0x0000000000147919 */ /* 0x000e660000002600 */
[----:B------:R-:W2:Y:S08]  /*62f0*/  LDC R0, c[0x0][0x630] ;  /* 0x00018c00ff007b82 */ /* 0x000eb00000000800 */
[----:B------:R-:W4:Y:S01]  /*6300*/  LDC.64 R14, c[0x0][0x620] ;  /* 0x00018800ff0e7b82 */ /* 0x000f220000000a00 */
[----:B0-----:R-:W-:-:S04]  /*6310*/  ISETP.NE.U32.AND P0, PT, R10, RZ, PT ;  /* 0x000000ff0a00720c */ /* 0x001fc80003f05070 */
[----:B------:R-:W-:-:S13]  /*6320*/  ISETP.NE.AND.EX P0, PT, R11, RZ, PT, P0 ;  /* 0x000000ff0b00720c */ /* 0x000fda0003f05300 */
[----:B-1234-:R-:W-:Y:S05]  /*6330*/  @!P0 BRA `(.L_x_160) ;  /* 0x0000000000288947 */ /* 0x01efea0003800000 */
        /* <DEDUP_REMOVED lines=10> */
.L_x_160:
[-CC-:B------:R-:W-:Y:S01]  /*63e0*/  SHF.R.U64 R101, R8, R0.reuse, R9.reuse ;  /* 0x0000000008657219 */ /* 0x180fe20000001209 */
[----:B------:R-:W0:Y:S01]  /*63f0*/  LDC.64 R26, c[0x0][0x640] ;  /* 0x00019000ff1a7b82 */ /* 0x000e220000000a00 */
[----:B------:R-:W-:Y:S01]  /*6400*/  SHF.R.U32.HI R0, RZ, R0, R9 ;  /* 0x00000000ff007219 */ /* 0x000fe20000011609 */
[----:B------:R-:W-:Y:S01]  /*6410*/  ULDC UR4, c[0x0][0x150] ;  /* 0x0000540000047ab9 */ /* 0x000fe20000000800 */
[----:B------:R-:W-:Y:S02]  /*6420*/  IADD3 R3, P0, RZ, -R101, RZ ;  /* 0x80000065ff037210 */ /* 0x000fe40007f1e0ff */
[----:B------:R-:W-:-:S03]  /*6430*/  I2FP.F32.U32 R7, R12 ;  /* 0x0000000c00077245 */ /* 0x000fc60000201000 */
[----:B------:R-:W1:Y:S01]  /*6440*/  LDC R6, c[0x0][0x618] ;  /* 0x00018600ff067b82 */ /* 0x000e620000000800 */
[----:B------:R-:W-:Y:S02]  /*6450*/  IMAD.X R5, RZ, RZ, ~R0, P0 ;  /* 0x000000ffff057224 */ /* 0x000fe400000e0e00 */
[----:B------:R-:W-:Y:S01]  /*6460*/  FMUL R7, R7, UR4 ;  /* 0x0000000407077c20 */ /* 0x000fe20008400000 */
[----:B------:R-:W-:Y:S01]  /*6470*/  ULDC UR4, c[0x0][0x154] ;  /* 0x0000550000047ab9 */ /* 0x000fe20000000800 */
[-C--:B------:R-:W-:Y:S02]  /*6480*/  IMAD R0, R5, R14.reuse, RZ ;  /* 0x0000000e05007224 */ /* 0x080fe400078e02ff */
[C---:B------:R-:W-:Y:S01]  /*6490*/  IMAD.WIDE.U32 R4, R3.reuse, R14, R16 ;  /* 0x0000000e03047225 */ /* 0x040fe200078e0010 */
[----:B------:R-:W2:Y:S01]  /*64a0*/  LDC R8, c[0x0][0x608] ;  /* 0x00018200ff087b82 */ /* 0x000ea20000000800 */
[----:B------:R-:W3:Y:S02]  /*64b0*/  F2I.U32.TRUNC.NTZ R7, R7 ;  /* 0x0000000700077305 */ /* 0x000ee4000020f000 */
[----:B------:R-:W-:Y:S01]  /*64c0*/  IMAD R3, R3, R15, R0 ;  /* 0x0000000f03037224 */ /* 0x000fe200078e0200 */
[----:B------:R-:W-:-:S03]  /*64d0*/  I2FP.F32.U32 R0, R20 ;  /* 0x0000001400007245 */ /* 0x000fc60000201000 */
[----:B------:R-:W-:Y:S01]  /*64e0*/  IMAD.IADD R3, R5, 0x1, R3 ;  /* 0x0000000105037824 */ /* 0x000fe200078e0203 */
[----:B------:R-:W4:Y:S01]  /*64f0*/  LDC R11, c[0x0][0x658] ;  /* 0x00019600ff0b7b82 */ /* 0x000f220000000800 */
[----:B0-----:R-:W-:-:S04]  /*6500*/  ISETP.NE.U32.AND P0, PT, R26, RZ, PT ;  /* 0x000000ff1a00720c */ /* 0x001fc80003f05070 */
[----:B------:R-:W-:-:S03]  /*6510*/  ISETP.NE.AND.EX P0, PT, R27, RZ, PT, P0 ;  /* 0x000000ff1b00720c */ /* 0x000fc60003f05300 */
[----:B------:R-:W0:Y:S01]  /*6520*/  LDC R9, c[0x0][0x144] ;  /* 0x00005100ff097b82 */ /* 0x000e220000000800 */
[-C--:B-1----:R-:W-:Y:S01]  /*6530*/  SHF.R.U64 R10, R4, R6.reuse, R3 ;  /* 0x00000006040a7219 */ /* 0x082fe20000001203 */
[----:B---3--:R-:W-:Y:S01]  /*6540*/  IMAD.MOV R7, RZ, RZ, -R7 ;  /* 0x000000ffff077224 */ /* 0x008fe200078e0a07 */
[----:B------:R-:W-:Y:S01]  /*6550*/  SHF.R.U32.HI R3, RZ, R6, R3 ;  /* 0x00000006ff037219 */ /* 0x000fe20000011603 */
[----:B------:R-:W-:-:S04]  /*6560*/  FMUL R6, R0, UR4 ;  /* 0x0000000400067c20 */ /* 0x000fc80008400000 */
[----:B------:R-:W1:Y:S01]  /*6570*/  LDC R21, c[0x0][0x148] ;  /* 0x00005200ff157b82 */ /* 0x000e620000000800 */
[----:B------:R3:W0:Y:S01]  /*6580*/  F2I.U32.TRUNC.NTZ R14, R6 ;  /* 0x00000006000e7305 */ /* 0x000622000020f000 */
[-CC-:B--2---:R-:W-:Y:S02]  /*6590*/  SHF.R.U64 R13, R10, R8.reuse, R3.reuse ;  /* 0x000000080a0d7219 */ /* 0x184fe40000001203 */
[----:B------:R-:W-:-:S04]  /*65a0*/  SHF.R.U32.HI R0, RZ, R8, R3 ;  /* 0x00000008ff007219 */ /* 0x000fc80000011603 */
[----:B-----5:R-:W2:Y:S01]  /*65b0*/  LDC R24, c[0x0][0x648] ;  /* 0x00019200ff187b82 */ /* 0x020ea20000000800 */
[-CC-:B----4-:R-:W-:Y:S02]  /*65c0*/  SHF.R.U64 R15, R13, R11.reuse, R0.reuse ;  /* 0x0000000b0d0f7219 */ /* 0x190fe40000001200 */
[----:B------:R-:W-:-:S03]  /*65d0*/  SHF.R.U32.HI R5, RZ, R11, R0 ;  /* 0x0000000bff057219 */ /* 0x000fc60000011600 */
[----:B------:R-:W-:Y:S02]  /*65e0*/  IMAD.MOV.U32 R4, RZ, RZ, R15 ;  /* 0x000000ffff047224 */ /* 0x000fe400078e000f */
[----:B------:R-:W4:Y:S01]  /*65f0*/  LDC R28, c[0x0][0x638] ;  /* 0x00018e00ff1c7b82 */ /* 0x000f220000000800 */
[----:B0-----:R-:W-:-:S07]  /*6600*/  IMAD R25, R9, R7, R12 ;  /* 0x0000000709197224 */ /* 0x001fce00078e020c */
[----:B------:R-:W0:Y:S08]  /*6610*/  LDC R29, c[0x0][0x610] ;  /* 0x00018400ff1d7b82 */ /* 0x000e300000000800 */
[----:B------:R-:W0:Y:S01]  /*6620*/  LDC R30, c[0x0][0x600] ;  /* 0x00018000ff1e7b82 */ /* 0x000e220000000800 */
[----:B-123--:R-:W-:Y:S05]  /*6630*/  @!P0 BRA `(.L_x_161) ;  /* 0x0000000000288947 */ /* 0x00efea0003800000 */
[----:B------:R-:W1:Y:S02]  /*6640*/  LDC R0, c[0x0][0x64c] ;  /* 0x00019300ff007b82 */ /* 0x000e640000000800 */
[----:B-1----:R-:W-:-:S05]  /*6650*/  IADD3 R3, P0, R15, R0, RZ ;  /* 0x000000000f037210 */ /* 0x002fca0007f1e0ff */
        /* <DEDUP_REMOVED lines=8> */
.L_x_161:
[----:B------:R-:W-:Y:S01]  /*66e0*/  ISETP.NE.AND P0, PT, R2, 0x1, PT ;  /* 0x000000010200780c */ /* 0x000fe20003f05270 */
[----:B------:R-:W-:Y:S01]  /*66f0*/  IMAD.MOV R14, RZ, RZ, -R14 ;  /* 0x000000ffff0e7224 */ /* 0x000fe200078e0a0e */
[----:B------:R-:W-:Y:S02]  /*6700*/  SHF.R.U64 R3, R4, R24, R5 ;  /* 0x0000001804037219 */ /* 0x000fe40000001205 */
[----:B------:R-:W-:Y:S02]  /*6710*/  LOP3.LUT R0, R13, R98, RZ, 0xc0, !PT ;  /* 0x000000620d007212 */ /* 0x000fe400078ec0ff */
[----:B------:R-:W-:Y:S01]  /*6720*/  LOP3.LUT R10, R10, R97, RZ, 0xc0, !PT ;  /* 0x000000610a0a7212 */ /* 0x000fe200078ec0ff */
[----:B------:R-:W-:Y:S02]  /*6730*/  IMAD.MOV R4, RZ, RZ, -R3 ;  /* 0x000000ffff047224 */ /* 0x000fe400078e0a03 */
[----:B------:R-:W-:Y:S02]  /*6740*/  IMAD R0, R93, R3, R0 ;  /* 0x000000035d007224 */ /* 0x000fe400078e0200 */
[----:B----4-:R-:W-:-:S02]  /*6750*/  IMAD R3, R4, R28, R15 ;  /* 0x0000001c04037224 */ /* 0x010fc400078e020f */
[----:B------:R-:W-:Y:S02]  /*6760*/  @P0 IMAD R25, R21, R14, R20 ;  /* 0x0000000e15190224 */ /* 0x000fe400078e0214 */
[----:B0-----:R-:W-:Y:S02]  /*6770*/  IMAD R5, R3, R30, R10 ;  /* 0x0000001e03057224 */ /* 0x001fe400078e020a */
[----:B------:R-:W-:Y:S02]  /*6780*/  IMAD R0, R0, R29, R25 ;  /* 0x0000001d00007224 */ /* 0x000fe400078e0219 */
[----:B------:R-:W-:-:S03]  /*6790*/  IMAD.MOV.U32 R4, RZ, RZ, 0x1 ;  /* 0x00000001ff047424 */ /* 0x000fc600078e00ff */
[----:B------:R-:W-:Y:S02]  /*67a0*/  SEL R100, R5, R0, !P0 ;  /* 0x0000000005647207 */ /* 0x000fe40004000000 */
[----:B------:R-:W-:Y:S02]  /*67b0*/  PRMT R3, R4, 0x7610, R3 ;  /* 0x0000761004037816 */ /* 0x000fe40000000003 */
[----:B------:R-:W-:-:S07]  /*67c0*/  SEL R0, R0, R5, !P0 ;  /* 0x0000000500007207 */ /* 0x000fce0004000000 */
.L_x_159:
[----:B------:R-:W-:Y:S01]  /*67d0*/  LOP3.LUT P0, RZ, R3, 0xff, RZ, 0xc0, !PT ;  /* 0x000000ff03ff7812 */ /* 0x000fe2000780c0ff */
[----:B------:R-:W-:Y:S01]  /*67e0*/  UIMAD.WIDE.U32 UR4, UR41, -0x55555555, URZ ;  /* 0xaaaaaaab290478a5 */ /* 0x000fe2000f8e003f */
[----:B------:R-:W-:-:S03]  /*67f0*/  IMAD.MOV.U32 R103, RZ, RZ, R0 ;  /* 0x000000ffff677224 */ /* 0x000fc600078e0000 */
[----:B------:R-:W-:-:S04]  /*6800*/  USHF.R.U32.HI UR4, URZ, 0x1, UR5 ;  /* 0x000000013f047899 */ /* 0x000fc80008011605 */
[----:B------:R-:W-:-:S04]  /*6810*/  UIMAD UR41, UR4, -0x3, UR41 ;  /* 0xfffffffd042978a4 */ /* 0x000fc8000f8e0229 */
[----:B------:R-:W-:Y:S08]  /*6820*/  @P0 BRA `(.L_x_162) ;  /* 0xffffffac000c0947 */ /* 0x000ff0000383ffff */
[----:B------:R-:W-:Y:S05]  /*6830*/  EXIT ;  /* 0x000000000000794d */ /* 0x000fea0003800000 */
.L_x_7:
        /* <DEDUP_REMOVED lines=26> */
.L_x_164:
[----:B------:R-:W0:Y:S01]  /*69e0*/  LDC.64 R28, c[0x0][0x640] ;  /* 0x00019000ff1c7b82 */ /* 0x000e220000000a00 */
[-CC-:B------:R-:W-:Y:S01]  /*69f0*/  SHF.R.U64 R21, R14, R8.reuse, R15.reuse ;  /* 0x000000080e157219 */ /* 0x180fe2000000120f */
[----:B------:R-:W-:Y:S01]  /*6a00*/  IMAD.MOV.U32 R31, RZ, RZ, 0x1 ;  /* 0x00000001ff1f7424 */ /* 0x000fe200078e00ff */
[----:B------:R-:W-:Y:S02]  /*6a10*/  SHF.R.U32.HI R7, RZ, R8, R15 ;  /* 0x00000008ff077219 */ /* 0x000fe4000001160f */
[----:B------:R-:W-:-:S03]  /*6a20*/  IADD3 R13, P0, RZ, -R21, RZ ;  /* 0x80000015ff0d7210 */ /* 0x000fc60007f1e0ff */
[----:B------:R-:W1:Y:S02]  /*6a30*/  LDC R12, c[0x0][0x618] ;  /* 0x00018600ff0c7b82 */ /* 0x000e640000000800 */
[----:B------:R-:W-:Y:S02]  /*6a40*/  IMAD.X R7, RZ, RZ, ~R7, P0 ;  /* 0x000000ffff077224 */ /* 0x000fe400000e0e07 */
[----:B------:R-:W-:-:S04]  /*6a50*/  IMAD.WIDE.U32 R10, R13, R24, R16 ;  /* 0x000000180d0a7225 */ /* 0x000fc800078e0010 */
[----:B------:R-:W2:Y:S01]  /*6a60*/  LDC R14, c[0x0][0x608] ;  /* 0x00018200ff0e7b82 */ /* 0x000ea20000000800 */
[----:B------:R-:W-:-:S04]  /*6a70*/  IMAD R8, R7, R24, RZ ;  /* 0x0000001807087224 */ /* 0x000fc800078e02ff */
[----:B------:R-:W-:-:S03]  /*6a80*/  IMAD R7, R13, R25, R8 ;  /* 0x000000190d077224 */ /* 0x000fc600078e0208 */
[----:B------:R-:W3:Y:S01]  /*6a90*/  LDC R26, c[0x0][0x658] ;  /* 0x00019600ff1a7b82 */ /* 0x000ee20000000800 */
[----:B------:R-:W-:Y:S01]  /*6aa0*/  IMAD.IADD R7, R11, 0x1, R7 ;  /* 0x000000010b077824 */ /* 0x000fe200078e0207 */
[----:B0-----:R-:W-:Y:S01]  /*6ab0*/  ISETP.NE.U32.AND P0, PT, R28, RZ, PT ;  /* 0x000000ff1c00720c */ /* 0x001fe20003f05070 */
[----:B------:R-:W-:-:S03]  /*6ac0*/  IMAD.MOV.U32 R11, RZ, RZ, -0x1 ;  /* 0xffffffffff0b7424 */ /* 0x000fc600078e00ff */
        /* <DEDUP_REMOVED lines=8> */
[-C--:B---3--:R-:W-:Y:S02]  /*6b50*/  SHF.L.U32 R10, R11, R26.reuse, RZ ;  /* 0x0000001a0b0a7219 */ /* 0x088fe400000006ff */
[--C-:B------:R-:W-:Y:S02]  /*6b60*/  SHF.R.U64 R24, R22, R26, R7.reuse ;  /* 0x0000001a16187219 */ /* 0x100fe40000001207 */
[----:B------:R-:W-:Y:S02]  /*6b70*/  LOP3.LUT R33, RZ, R10, RZ, 0x33, !PT ;  /* 0x0000000aff217212 */ /* 0x000fe400078e33ff */
[----:B------:R-:W-:Y:S01]  /*6b80*/  SHF.R.U32.HI R11, RZ, R26, R7 ;  /* 0x0000001aff0b7219 */ /* 0x000fe20000011607 */
[----:B------:R-:W3:Y:S01]  /*6b90*/  LDC R30, c[0x0][0x610] ;  /* 0x00018400ff1e7b82 */ /* 0x000ee20000000800 */
[----:B------:R-:W-:Y:S01]  /*6ba0*/  IMAD.MOV.U32 R10, RZ, RZ, R24 ;  /* 0x000000ffff0a7224 */ /* 0x000fe200078e0018 */
[----:B------:R-:W-:Y:S06]  /*6bb0*/  @!P0 BRA `(.L_x_165) ;  /* 0x0000000000288947 */ /* 0x000fec0003800000 */
        /* <DEDUP_REMOVED lines=10> */
.L_x_165:
[----:B------:R-:W-:Y:S02]  /*6c60*/  ISETP.NE.AND P0, PT, R2, 0x1, PT ;  /* 0x000000010200780c */ /* 0x000fe40003f05270 */
[----:B-1----:R-:W-:Y:S01]  /*6c70*/  SHF.R.U64 R8, R10, R8, R11 ;  /* 0x000000080a087219 */ /* 0x002fe2000000120b */
[----:B0-----:R-:W-:Y:S01]  /*6c80*/  VIADD R11, R25, 0xffffffff ;  /* 0xffffffff190b7836 */ /* 0x001fe20000000000 */
[----:B------:R-:W-:Y:S02]  /*6c90*/  SHF.L.U32 R31, R31, R26, RZ ;  /* 0x0000001a1f1f7219 */ /* 0x000fe400000006ff */
[----:B------:R-:W-:Y:S01]  /*6ca0*/  LOP3.LUT R5, R22, R33, RZ, 0xc0, !PT ;  /* 0x0000002116057212 */ /* 0x000fe200078ec0ff */
[----:B------:R-:W-:-:S04]  /*6cb0*/  IMAD.MOV R7, RZ, RZ, -R8 ;  /* 0x000000ffff077224 */ /* 0x000fc800078e0a08 */
[----:B------:R-:W-:Y:S02]  /*6cc0*/  IMAD R5, R31, R8, R5 ;  /* 0x000000081f057224 */ /* 0x000fe400078e0205 */
[----:B------:R-:W-:Y:S01]  /*6cd0*/  @P0 IMAD R6, R9, R23, R4 ;  /* 0x0000001709060224 */ /* 0x000fe200078e0204 */
[----:B------:R-:W-:Y:S01]  /*6ce0*/  LOP3.LUT R9, R20, R11, RZ, 0xc0, !PT ;  /* 0x0000000b14097212 */ /* 0x000fe200078ec0ff */
[----:B--2---:R-:W-:Y:S02]  /*6cf0*/  IMAD R4, R7, R27, R24 ;  /* 0x0000001b07047224 */ /* 0x004fe400078e0218 */
[----:B---3--:R-:W-:Y:S02]  /*6d00*/  IMAD R6, R5, R30, R6 ;  /* 0x0000001e05067224 */ /* 0x008fe400078e0206 */
[----:B------:R-:W-:Y:S02]  /*6d10*/  IMAD R5, R4, R25, R9 ;  /* 0x0000001904057224 */ /* 0x000fe400078e0209 */
[----:B------:R-:W-:-:S02]  /*6d20*/  IMAD.MOV.U32 R8, RZ, RZ, 0x1 ;  /* 0x00000001ff087424 */ /* 0x000fc400078e00ff */
[----:B------:R-:W-:Y:S01]  /*6d30*/  IMAD.MOV.U32 R7, RZ, RZ, R21 ;  /* 0x000000ffff077224 */ /* 0x000fe200078e0015 */
[----:B------:R-:W-:Y:S02]  /*6d40*/  SEL R19, R5, R6, !P0 ;  /* 0x0000000605137207 */ /* 0x000fe40004000000 */
[----:B------:R-:W-:-:S07]  /*6d50*/  SEL R12, R6, R5, !P0 ;  /* 0x00000005060c7207 */ /* 0x000fce0004000000 */
.L_x_163:
[----:B------:R-:W-:-:S08]  /*6d60*/  NOP ;  /* 0x0000000000007918 */ /* 0x000fd00000000000 */
[----:B------:R-:W0:-:S00]  /*6d70*/  USETMAXREG.DEALLOC.CTAPOOL 0x28 ;  /* 0x00000028000079c8 */ /* 0x000e0000080e0500 */
[----:B0-----:R-:W-:-:S13]  /*6d80*/  ISETP.NE.AND P0, PT, R3, RZ, PT ;  /* 0x000000ff0300720c */ /* 0x001fda0003f05270 */
[----:B------:R-:W-:Y:S05]  /*6d90*/  @P0 EXIT ;  /* 0x000000000000094d */ /* 0x000fea0003800000 */
[----:B------:R-:W-:Y:S01]  /*6da0*/  LOP3.LUT P0, RZ, R8, 0xff, RZ, 0xc0, !PT ;  /* 0x000000ff08ff7812 */ /* 0x000fe2000780c0ff */
[----:B------:R-:W-:Y:S02]  /*6db0*/  IMAD.MOV.U32 R3, RZ, RZ, 0x1 ;  /* 0x00000001ff037424 */ /* 0x000fe400078e00ff */
[----:B------:R-:W-:-:S10]  /*6dc0*/  IMAD.MOV.U32 R13, RZ, RZ, RZ ;  /* 0x000000ffff0d7224 */ /* 0x000fd400078e00ff */
[----:B------:R-:W-:Y:S05]  /*6dd0*/  @!P0 BRA `(.L_x_166) ;  /* 0x0000000c00648947 */ /* 0x000fea0003800000 */
[----:B------:R-:W0:Y:S01]  /*6de0*/  LDC R3, c[0x0][0x28c] ;  /* 0x0000a300ff037b82 */ /* 0x000e220000000800 */
[----:B------:R-:W-:Y:S01]  /*6df0*/  UMOV UR10, 0x1 ;  /* 0x00000001000a7882 */ /* 0x000fe20000000000 */
[----:B------:R-:W-:Y:S01]  /*6e00*/  ULDC UR5, c[0x0][0x658] ;  /* 0x0001960000057ab9 */ /* 0x000fe20000000800 */
[----:B------:R-:W-:Y:S01]  /*6e10*/  UMOV UR7, 0xffffffff ;  /* 0xffffffff00077882 */ /* 0x000fe20000000000 */
[----:B------:R-:W-:Y:S01]  /*6e20*/  BSSY B0, `(.L_x_166) ;  /* 0x00000d4000007945 */ /* 0x000fe20003800000 */
[----:B------:R-:W-:Y:S01]  /*6e30*/  USHF.L.U32 UR7, UR7, UR5, URZ ;  /* 0x0000000507077299 */ /* 0x000fe2000800063f */
[----:B------:R-:W-:Y:S01]  /*6e40*/  IMAD.MOV.U32 R11, RZ, RZ, 0x1 ;  /* 0x00000001ff0b7424 */ /* 0x000fe200078e00ff */
[----:B------:R-:W-:Y:S01]  /*6e50*/  LOP3.LUT R10, R18, 0x2, RZ, 0xfc, !PT ;  /* 0x00000002120a7812 */ /* 0x000fe200078efcff */
[----:B------:R-:W1:Y:S01]  /*6e60*/  S2UR UR9, SR_CgaCtaId ;  /* 0x00000000000979c3 */ /* 0x000e620000008800 */
[----:B------:R-:W-:Y:S01]  /*6e70*/  IMAD.MOV.U32 R13, RZ, RZ, RZ ;  /* 0x000000ffff0d7224 */ /* 0x000fe200078e00ff */
[----:B------:R-:W-:Y:S01]  /*6e80*/  ULDC UR4, c[0x0][0x600] ;  /* 0x0001800000047ab9 */ /* 0x000fe20000000800 */
[----:B------:R-:W-:Y:S01]  /*6e90*/  UMOV UR14, 0x5 ;  /* 0x00000005000e7882 */ /* 0x000fe20000000000 */
[----:B------:R-:W-:-:S02]  /*6ea0*/  UIADD3 UR4, UR4, -0x1, URZ ;  /* 0xffffffff04047890 */ /* 0x000fc4000fffe03f */
[----:B------:R-:W-:Y:S02]  /*6eb0*/  USHF.L.U32 UR5, UR10, UR5, URZ ;  /* 0x000000050a057299 */ /* 0x000fe4000800063f */
[----:B------:R-:W-:Y:S01]  /*6ec0*/  ULOP3.LUT UR7, URZ, UR7, URZ, 0x33, !UPT ;  /* 0x000000073f077292 */ /* 0x000fe2000f8e333f */
[----:B------:R-:W-:Y:S01]  /*6ed0*/  ULDC.64 UR24, c[0x0][0x198] ;  /* 0x0000660000187ab9 */ /* 0x000fe20000000a00 */
[----:B0-----:R-:W-:-:S05]  /*6ee0*/  VIADD R3, R3, 0x3f ;  /* 0x0000003f03037836 */ /* 0x001fca0000000000 */
[----:B------:R-:W-:Y:S01]  /*6ef0*/  SHF.R.S32.HI R4, RZ, 0x1f, R3 ;  /* 0x0000001fff047819 */ /* 0x000fe20000011403 */
[----:B-1----:R-:W-:-:S03]  /*6f00*/  ULOP3.LUT UR8, UR9, 0x1, URZ, 0xc0, !UPT ;  /* 0x0000000109087892 */ /* 0x002fc6000f8ec03f */
[----:B------:R-:W-:Y:S01]  /*6f10*/  LEA.HI R4, R4, R3, RZ, 0x6 ;  /* 0x0000000304047211 */ /* 0x000fe200078f30ff */
[----:B------:R-:W-:Y:S01]  /*6f20*/  USHF.R.U32.HI UR26, URZ, 0x1, UR9 ;  /* 0x000000013f1a7899 */ /* 0x000fe20008011609 */
[----:B------:R-:W-:Y:S01]  /*6f30*/  IMAD.MOV.U32 R3, RZ, RZ, 0x1 ;  /* 0x00000001ff037424 */ /* 0x000fe200078e00ff */
[----:B------:R-:W-:Y:S01]  /*6f40*/  USHF.L.U32 UR6, UR9, 0x6, URZ ;  /* 0x0000000609067899 */ /* 0x000fe2000800063f */
[----:B------:R-:W-:Y:S01]  /*6f50*/  SHF.R.S32.HI R8, RZ, 0x6, R4 ;  /* 0x00000006ff087819 */ /* 0x000fe20000011404 */
[----:B------:R-:W-:Y:S02]  /*6f60*/  USHF.L.U32 UR27, UR9, 0xc, URZ ;  /* 0x0000000c091b7899 */ /* 0x000fe4000800063f */
[----:B------:R-:W-:Y:S02]  /*6f70*/  ULOP3.LUT UR9, UR9, 0xfffffffe, URZ, 0xc0, !UPT ;  /* 0xfffffffe09097892 */ /* 0x000fe4000f8ec03f */
[----:B------:R-:W-:Y:S01]  /*6f80*/  UISETP.GT.U32.AND UP0, UPT, UR8, 0xffff, UPT ;  /* 0x0000ffff0800788c */ /* 0x000fe2000bf04070 */
[----:B------:R-:W-:Y:S01]  /*6f90*/  VIADD R9, R8, 0x1 ;  /* 0x0000000108097836 */ /* 0x000fe20000000000 */
[----:B------:R-:W-:-:S02]  /*6fa0*/  USHF.L.U32 UR13, UR10, UR9, URZ ;  /* 0x000000090a0d7299 */ /* 0x000fc4000800063f */
[----:B------:R-:W-:Y:S02]  /*6fb0*/  ULOP3.LUT UR9, UR9, 0x1, URZ, 0xfc, !UPT ;  /* 0x0000000109097892 */ /* 0x000fe4000f8efc3f */
[----:B------:R-:W-:Y:S02]  /*6fc0*/  USEL UR8, UR8, 0xffff, !UP0 ;  /* 0x0000ffff08087887 */ /* 0x000fe4000c000000 */
[----:B------:R-:W-:Y:S02]  /*6fd0*/  USHF.L.U32 UR9, UR10, UR9, URZ ;  /* 0x000000090a097299 */ /* 0x000fe4000800063f */
[----:B------:R-:W-:Y:S02]  /*6fe0*/  ULOP3.LUT UR8, UR8, 0xffff, URZ, 0xc0, !UPT ;  /* 0x0000ffff08087892 */ /* 0x000fe4000f8ec03f */
[----:B------:R-:W-:Y:S02]  /*6ff0*/  ULOP3.LUT UR6, UR6, 0x40, URZ, 0xc0, !UPT ;  /* 0x0000004006067892 */ /* 0x000fe4000f8ec03f */
[----:B------:R-:W-:-:S02]  /*7000*/  ULOP3.LUT UR13, UR13, UR9, URZ, 0xfc, !UPT ;  /* 0x000000090d0d7292 */ /* 0x000fc4000f8efc3f */
[----:B------:R-:W-:-:S12]  /*7010*/  USHF.L.U32 UR14, UR14, UR8, URZ ;  /* 0x000000080e0e7299 */ /* 0x000fd8000800063f */
.L_x_177:
[----:B------:R-:W-:-:S03]  /*7020*/  UMOV UR8, 0xffffffff ;  /* 0xffffffff00087882 */ /* 0x000fc60000000000 */
[----:B------:R-:W-:Y:S05]  /*7030*/  BRA.DIV UR8, `(.L_x_167) ;  /* 0x0000000e08907947 */ /* 0x000fea000b800000 */
[----:B------:R-:W-:-:S13]  /*7040*/  ELECT P6, URZ, PT ;  /* 0x00000000003f782f */ /* 0x000fda00038c0000 */
.L_x_187:
[----:B------:R-:W0:Y:S01]  /*7050*/  LDC R4, c[0x0][0x28c] ;  /* 0x0000a300ff047b82 */ /* 0x000e220000000800 */
[----:B------:R-:W-:Y:S01]  /*7060*/  BSSY B1, `(.L_x_168) ;  /* 0x000003d000017945 */ /* 0x000fe20003800000 */
[----:B0-----:R-:W-:-:S13]  /*7070*/  ISETP.LT.OR P6, PT, R4, 0x1, !P6 ;  /* 0x000000010400780c */ /* 0x001fda00077c1670 */
[----:B------:R-:W-:Y:S05]  /*7080*/  @P6 BRA `(.L_x_169) ;  /* 0x0000000000e86947 */ /* 0x000fea0003800000 */
[----:B------:R-:W-:Y:S01]  /*7090*/  LEA R12, R12, UR26, 0x1 ;  /* 0x0000001a0c0c7c11 */ /* 0x000fe2000f8e08ff */
[----:B------:R-:W-:Y:S01]  /*70a0*/  IMAD.MOV.U32 R20, RZ, RZ, RZ ;  /* 0x000000ffff147224 */ /* 0x000fe200078e00ff */
[----:B------:R-:W-:Y:S01]  /*70b0*/  LEA R19, R19, UR6, 0x7 ;  /* 0x0000000613137c11 */ /* 0x000fe2000f8e38ff */
[----:B------:R-:W-:Y:S02]  /*70c0*/  IMAD.MOV.U32 R4, RZ, RZ, R9 ;  /* 0x000000ffff047224 */ /* 0x000fe400078e0009 */
[----:B------:R-:W-:Y:S02]  /*70d0*/  IMAD.MOV.U32 R5, RZ, RZ, R3 ;  /* 0x000000ffff057224 */ /* 0x000fe400078e0003 */
[----:B------:R-:W-:Y:S02]  /*70e0*/  IMAD.MOV.U32 R6, RZ, RZ, R13 ;  /* 0x000000ffff067224 */ /* 0x000fe400078e000d */
[----:B------:R-:W-:-:S07]  /*70f0*/  IMAD.SHL.U32 R15, R12, 0x40, RZ ;  /* 0x000000400c0f7824 */ /* 0x000fce00078e00ff */
.L_x_172:
[----:B------:R-:W0:Y:S01]  /*7100*/  S2R R21, SR_CgaCtaId ;  /* 0x0000000000157919 */ /* 0x000e220000008800 */
[----:B------:R-:W-:Y:S02]  /*7110*/  MOV R12, 0x400 ;  /* 0x00000400000c7802 */ /* 0x000fe40000000f00 */
[----:B------:R-:W-:-:S13]  /*7120*/  ISETP.NE.AND P1, PT, R0, RZ, PT ;  /* 0x000000ff0000720c */ /* 0x000fda0003f25270 */
[----:B------:R-:W1:Y:S01]  /*7130*/  @!P1 LDC R14, c[0x0][0x500] ;  /* 0x00014000ff0e9b82 */ /* 0x000e620000000800 */
[----:B0-----:R-:W-:Y:S02]  /*7140*/  LEA R23, R21, R12, 0x18 ;  /* 0x0000000c15177211 */ /* 0x001fe400078ec0ff */
[----:B------:R-:W-:-:S03]  /*7150*/  SHF.L.U32 R12, R5, 0x1f, RZ ;  /* 0x0000001f050c7819 */ /* 0x000fc600000006ff */
[----:B------:R-:W-:-:S04]  /*7160*/  IMAD R21, R6, 0x8, R23 ;  /* 0x0000000806157824 */ /* 0x000fc800078e0217 */
[----:B------:R-:W0:Y:S02]  /*7170*/  SYNCS.PHASECHK.TRANS64.TRYWAIT P0, [R21+URZ+0x18], R12 ;  /* 0x0000180c150075a7 */ /* 0x000e24000800017f */
[----:B01----:R-:W-:Y:S05]  /*7180*/  @!P0 BRA `(.L_x_170) ;  /* 0x0000000c005c8947 */ /* 0x003fea0003800000 */
.L_x_188:
[----:B0-----:R-:W-:Y:S01]  /*7190*/  PRMT R12, R10, 0x9910, RZ ;  /* 0x000099100a0c7816 */ /* 0x001fe200000000ff */
[----:B------:R0:W-:Y:S03]  /*71a0*/  @!P1 SYNCS.ARRIVE.TRANS64 RZ, [R21+URZ], R14 ;  /* 0x0000000e15ff99a7 */ /* 0x0001e6000800003f */
[----:B------:R-:W-:-:S13]  /*71b0*/  ISETP.NE.AND P0, PT, R12, 0x2, PT ;  /* 0x000000020c00780c */ /* 0x000fda0003f05270 */
[----:B0-----:R-:W-:Y:S05]  /*71c0*/  @P0 BRA `(.L_x_171) ;  /* 0x0000000000040947 */ /* 0x001fea0003800000 */
[----:B------:R-:W-:Y:S01]  /*71d0*/  BPT.TRAP 0x1 ;  /* 0x000000040000795c */ /* 0x000fe20000300000 */
.L_x_171:
[----:B------:R-:W-:Y:S01]  /*71e0*/  R2UR UR8, R6 ;  /* 0x00000000060872ca */ /* 0x000fe200000e0000 */
[----:B------:R-:W-:Y:S01]  /*71f0*/  VIADD R4, R4, 0xffffffff ;  /* 0xffffffff04047836 */ /* 0x000fe20000000000 */
[----:B------:R-:W-:Y:S01]  /*7200*/  R2UR UR15, R23 ;  /* 0x00000000170f72ca */ /* 0x000fe200000e0000 */
[----:B------:R-:W-:Y:S01]  /*7210*/  UIADD3 UR16, UP0, UR24, 0xf0, URZ ;  /* 0x000000f018107890 */ /* 0x000fe2000ff1e03f */
[----:B------:R-:W-:Y:S01]  /*7220*/  R2UR UR22, R15 ;  /* 0x000000000f1672ca */ /* 0x000fe200000e0000 */
[----:B------:R-:W-:Y:S01]  /*7230*/  UIADD3 UR30, UP1, UR24, 0x1f0, URZ ;  /* 0x000001f0181e7890 */ /* 0x000fe2000ff3e03f */
[----:B------:R-:W-:Y:S01]  /*7240*/  R2UR UR9, R21 ;  /* 0x00000000150972ca */ /* 0x000fe200000e0000 */
[----:B------:R-:W-:Y:S01]  /*7250*/  UIADD3.X UR17, URZ, UR25, URZ, UP0, !UPT ;  /* 0x000000193f117290 */ /* 0x000fe200087fe43f */
[----:B------:R-:W-:Y:S01]  /*7260*/  R2UR UR10, R20 ;  /* 0x00000000140a72ca */ /* 0x000fe200000e0000 */
[----:B------:R-:W-:Y:S01]  /*7270*/  VIADD R6, R6, 0x1 ;  /* 0x0000000106067836 */ /* 0x000fe20000000000 */
[----:B------:R-:W-:Y:S01]  /*7280*/  R2UR UR12, R7 ;  /* 0x00000000070c72ca */ /* 0x000fe200000e0000 */
[----:B------:R-:W-:Y:S01]  /*7290*/  UPRMT UR28, URZ, 0x5410, UR13 ;  /* 0x000054103f1c7896 */ /* 0x000fe2000800000d */
[----:B------:R-:W-:Y:S01]  /*72a0*/  R2UR UR23, R19 ;  /* 0x00000000131772ca */ /* 0x000fe200000e0000 */
[----:B------:R-:W-:Y:S01]  /*72b0*/  USHF.L.U32 UR8, UR8, 0xd, URZ ;  /* 0x0000000d08087899 */ /* 0x000fe2000800063f */
[----:B------:R-:W-:Y:S01]  /*72c0*/  ISETP.GT.AND P1, PT, R4, 0x1, PT ;  /* 0x000000010400780c */ /* 0x000fe20003f24270 */
[----:B------:R-:W-:Y:S01]  /*72d0*/  UIADD3.X UR31, URZ, UR25, URZ, UP1, !UPT ;  /* 0x000000193f1f7290 */ /* 0x000fe20008ffe43f */
[----:B------:R-:W-:Y:S01]  /*72e0*/  ISETP.NE.AND P0, PT, R6, 0x3, PT ;  /* 0x000000030600780c */ /* 0x000fe20003f05270 */
[----:B------:R-:W-:Y:S01]  /*72f0*/  ULEA UR11, UR26, UR8, 0xc ;  /* 0x000000081a0b7291 */ /* 0x000fe2000f8e603f */
[----:B------:R-:W-:Y:S01]  /*7300*/  VIADD R20, R20, 0x40 ;  /* 0x0000004014147836 */ /* 0x000fe20000000000 */
[----:B------:R-:W-:Y:S01]  /*7310*/  ULOP3.LUT UR8, UR8, 0x1000, UR27, 0xf8, !UPT ;  /* 0x0000100008087892 */ /* 0x000fe2000f8ef81b */
[----:B------:R-:W-:Y:S01]  /*7320*/  SEL R12, RZ, 0x1, P0 ;  /* 0x00000001ff0c7807 */ /* 0x000fe20000000000 */
[----:B------:R-:W-:Y:S01]  /*7330*/  ULEA UR11, UR11, UR15, 0x1 ;  /* 0x0000000f0b0b7291 */ /* 0x000fe2000f8e083f */
[----:B------:R-:W-:Y:S01]  /*7340*/  SEL R6, R6, RZ, P0 ;  /* 0x000000ff06067207 */ /* 0x000fe20000000000 */
[----:B------:R-:W-:Y:S01]  /*7350*/  ULEA UR8, UR8, UR15, 0x1 ;  /* 0x0000000f08087291 */ /* 0x000fe2000f8e083f */
[----:B------:R-:W-:Y:S01]  /*7360*/  LOP3.LUT R5, R5, R12, RZ, 0x3c, !PT ;  /* 0x0000000c05057212 */ /* 0x000fe200078e3cff */
[----:B------:R-:W-:-:S02]  /*7370*/  UIADD3 UR20, UR11, 0x100, URZ ;  /* 0x000001000b147890 */ /* 0x000fc4000fffe03f */
[----:B------:R-:W-:Y:S02]  /*7380*/  UPRMT UR15, URZ, 0x5410, UR14 ;  /* 0x000054103f0f7896 */ /* 0x000fe4000800000e */
[----:B------:R-:W-:Y:S01]  /*7390*/  UIADD3 UR21, UR8, 0xc100, URZ ;  /* 0x0000c10008157890 */ /* 0x000fe2000fffe03f */
[----:B------:R-:W-:Y:S01]  /*73a0*/  UMOV UR18, 0x0 ;  /* 0x0000000000127882 */ /* 0x000fe20000000000 */
[----:B------:R-:W-:Y:S01]  /*73b0*/  UMOV UR19, 0x10000000 ;  /* 0x1000000000137882 */ /* 0x000fe20000000000 */
[----:B------:R-:W-:Y:S01]  /*73c0*/  UMOV UR11, UR22 ;  /* 0x00000016000b7c82 */ /* 0x000fe20008000000 */
[----:B------:R-:W-:-:S03]  /*73d0*/  UMOV UR8, UR20 ;  /* 0x0000001400087c82 */ /* 0x000fc60008000000 */
[----:B------:R0:W-:Y:S02]  /*73e0*/  UTMALDG.3D.MULTICAST [UR8], [UR16], UR15, desc[UR18] ;  /* 0x00001208100073b4 */ /* 0x0001e4000801180f */
[----:B0-----:R-:W-:Y:S01]  /*73f0*/  UMOV UR8, UR21 ;  /* 0x0000001500087c82 */ /* 0x001fe20008000000 */
[----:B------:R-:W-:Y:S02]  /*7400*/  UMOV UR11, UR23 ;  /* 0x00000017000b7c82 */ /* 0x000fe40008000000 */
[----:B------:R0:W-:Y:S02]  /*7410*/  UTMALDG.3D.MULTICAST [UR8], [UR30], UR28, desc[UR18] ;  /* 0x000012081e0073b4 */ /* 0x0001e4000801181c */
[----:B0-----:R-:W-:Y:S05]  /*7420*/  @P1 BRA `(.L_x_172) ;  /* 0xfffffffc00341947 */ /* 0x001fea000383ffff */
.L_x_169:
[----:B------:R-:W-:Y:S05]  /*7430*/  BSYNC B1 ;  /* 0x0000000000017941 */ /* 0x000fea0003800000 */
.L_x_168:
[----:B------:R-:W-:Y:S01]  /*7440*/  LOP3.LUT P1, RZ, R11, 0xff, RZ, 0xc0, !PT ;  /* 0x000000ff0bff7812 */ /* 0x000fe2000782c0ff */
[C---:B------:R-:W-:Y:S01]  /*7450*/  IMAD.IADD R13, R8.reuse, 0x1, R13 ;  /* 0x00000001080d7824 */ /* 0x040fe200078e020d */
[----:B------:R-:W-:Y:S01]  /*7460*/  ULDC.64 UR8, c[0x0][0x650] ;  /* 0x0001940000087ab9 */ /* 0x000fe20000000a00 */
[C---:B------:R-:W-:Y:S01]  /*7470*/  ISETP.GE.U32.AND P2, PT, R8.reuse, 0x3, PT ;  /* 0x000000030800780c */ /* 0x040fe20003f46070 */
[----:B------:R-:W-:Y:S01]  /*7480*/  BSSY B1, `(.L_x_173) ;  /* 0x000006b000017945 */ /* 0x000fe20003800000 */
[----:B------:R-:W-:Y:S01]  /*7490*/  IMAD.MOV.U32 R12, RZ, RZ, -0x1 ;  /* 0xffffffffff0c7424 */ /* 0x000fe200078e00ff */
[----:B------:R-:W-:Y:S01]  /*74a0*/  ISETP.GT.U32.AND P0, PT, R13, 0x2, PT ;  /* 0x000000020d00780c */ /* 0x000fe20003f04070 */
[----:B------:R-:W-:Y:S01]  /*74b0*/  IMAD.MOV.U32 R19, RZ, RZ, -0x1 ;  /* 0xffffffffff137424 */ /* 0x000fe200078e00ff */
[----:B------:R-:W-:Y:S01]  /*74c0*/  PRMT R11, RZ, 0x7610, R11 ;  /* 0x00007610ff0b7816 */ /* 0x000fe2000000000b */
[----:B------:R-:W-:Y:S01]  /*74d0*/  IMAD.MOV.U32 R7, RZ, RZ, -0x1 ;  /* 0xffffffffff077424 */ /* 0x000fe200078e00ff */
[----:B------:R-:W-:-:S03]  /*74e0*/  ISETP.LT.U32.AND P0, PT, R8, 0x3, P0 ;  /* 0x000000030800780c */ /* 0x000fc60000701070 */
[----:B------:R-:W0:Y:S01]  /*74f0*/  @P1 S2R R5, SR_CgaCtaId ;  /* 0x0000000000051919 */ /* 0x000e220000008800 */
[----:B------:R-:W-:-:S04]  /*7500*/  @P1 MOV R4, 0x400 ;  /* 0x0000040000041802 */ /* 0x000fc80000000f00 */
[----:B0-----:R-:W-:Y:S01]  /*7510*/  @P1 LEA R6, R5, R4, 0x18 ;  /* 0x0000000405061211 */ /* 0x001fe200078ec0ff */
[----:B------:R-:W-:Y:S01]  /*7520*/  IMAD.WIDE.U32 R4, R13, -0x55555555, RZ ;  /* 0xaaaaaaab0d047825 */ /* 0x000fe200078e00ff */
[----:B------:R-:W-:Y:S02]  /*7530*/  SEL R4, RZ, 0x1, !P0 ;  /* 0x00000001ff047807 */ /* 0x000fe40004000000 */
[----:B------:R0:W-:Y:S01]  /*7540*/  @P1 SYNCS.ARRIVE.TRANS64.A1T0 RZ, [R6+URZ+0x48], RZ ;  /* 0x000048ff06ff19a7 */ /* 0x0001e2000810003f */
[----:B------:R-:W-:Y:S02]  /*7550*/  IADD3 R16, P1, R16, UR36, RZ ;  /* 0x0000002410107c10 */ /* 0x000fe4000ff3e0ff */
[----:B------:R-:W-:Y:S02]  /*7560*/  LOP3.LUT R3, R3, R4, RZ, 0x3c, !PT ;  /* 0x0000000403037212 */ /* 0x000fe400078e3cff */
[----:B------:R-:W-:Y:S02]  /*7570*/  IADD3.X R17, R17, UR42, RZ, P1, !PT ;  /* 0x0000002a11117c10 */ /* 0x000fe40008ffe4ff */
[----:B------:R-:W-:-:S02]  /*7580*/  ISETP.GE.U32.AND P0, PT, R16, UR8, PT ;  /* 0x0000000810007c0c */ /* 0x000fc4000bf06070 */
[----:B0-----:R-:W-:Y:S02]  /*7590*/  SHF.R.U32.HI R6, RZ, 0x1, R5 ;  /* 0x00000001ff067819 */ /* 0x001fe40000011605 */
[----:B------:R-:W-:Y:S02]  /*75a0*/  ISETP.GE.U32.AND.EX P0, PT, R17, UR9, PT, P0 ;  /* 0x0000000911007c0c */ /* 0x000fe4000bf06100 */
[----:B------:R-:W-:Y:S01]  /*75b0*/  @P2 LOP3.LUT R3, R3, 0x1, R6, 0x78, !PT ;  /* 0x0000000103032812 */ /* 0x000fe200078e7806 */
[----:B------:R-:W-:Y:S01]  /*75c0*/  IMAD R13, R6, -0x3, R13 ;  /* 0xfffffffd060d7824 */ /* 0x000fe200078e020d */
[----:B------:R-:W-:-:S09]  /*75d0*/  PRMT R4, RZ, 0x7610, R4 ;  /* 0x00007610ff047816 */ /* 0x000fd20000000004 */
[----:B------:R-:W-:Y:S05]  /*75e0*/  @P0 BRA `(.L_x_174) ;  /* 0x0000000400500947 */ /* 0x000fea0003800000 */
[----:B------:R-:W0:Y:S01]  /*75f0*/  S2R R15, SR_CTAID.X ;  /* 0x00000000000f7919 */ /* 0x000e220000002500 */
[----:B------:R-:W-:Y:S01]  /*7600*/  ULDC.64 UR8, c[0x0][0x628] ;  /* 0x00018a0000087ab9 */ /* 0x000fe20000000a00 */
[----:B------:R-:W1:Y:S01]  /*7610*/  LDC R20, c[0x0][0x144] ;  /* 0x00005100ff147b82 */ /* 0x000e620000000800 */
[----:B------:R-:W-:Y:S01]  /*7620*/  ISETP.NE.U32.AND P0, PT, RZ, UR8, PT ;  /* 0x00000008ff007c0c */ /* 0x000fe2000bf05070 */
[----:B------:R-:W2:Y:S01]  /*7630*/  S2R R12, SR_CTAID.Y ;  /* 0x00000000000c7919 */ /* 0x000ea20000002600 */
[----:B------:R-:W-:Y:S01]  /*7640*/  ULDC UR10, c[0x0][0x150] ;  /* 0x00005400000a7ab9 */ /* 0x000fe20000000800 */
[----:B------:R-:W-:Y:S01]  /*7650*/  ULDC UR11, c[0x0][0x630] ;  /* 0x00018c00000b7ab9 */ /* 0x000fe20000000800 */
[----:B------:R-:W-:Y:S01]  /*7660*/  ISETP.NE.AND.EX P0, PT, RZ, UR9, PT, P0 ;  /* 0x00000009ff007c0c */ /* 0x000fe2000bf05300 */
[----:B------:R-:W-:Y:S01]  /*7670*/  IMAD.MOV.U32 R4, RZ, RZ, R16 ;  /* 0x000000ffff047224 */ /* 0x000fe200078e0010 */
[----:B0-----:R-:W-:-:S05]  /*7680*/  I2FP.F32.U32 R5, R15 ;  /* 0x0000000f00057245 */ /* 0x001fca0000201000 */
[----:B------:R-:W-:Y:S01]  /*7690*/  FMUL R21, R5, UR10 ;  /* 0x0000000a05157c20 */ /* 0x000fe20008400000 */
[----:B------:R-:W-:-:S05]  /*76a0*/  IMAD.MOV.U32 R5, RZ, RZ, R17 ;  /* 0x000000ffff057224 */ /* 0x000fca00078e0011 */
[----:B--2---:R-:W-:Y:S05]  /*76b0*/  @!P0 BRA `(.L_x_175) ;  /* 0x0000000000288947 */ /* 0x004fea0003800000 */
[----:B------:R-:W-:Y:S02]  /*76c0*/  ULDC UR10, c[0x0][0x634] ;  /* 0x00018d00000a7ab9 */ /* 0x000fe40000000800 */
[----:B------:R-:W-:-:S05]  /*76d0*/  IADD3 R5, P0, R16, UR10, RZ ;  /* 0x0000000a10057c10 */ /* 0x000fca000ff1e0ff */
[----:B------:R-:W-:-:S04]  /*76e0*/  IMAD.X R19, RZ, RZ, R17, P0 ;  /* 0x000000ffff137224 */ /* 0x000fc800000e0611 */
[----:B------:R-:W-:-:S04]  /*76f0*/  IMAD.WIDE.U32 R6, R19, UR8, RZ ;  /* 0x0000000813067c25 */ /* 0x000fc8000f8e00ff */
[----:B------:R-:W-:-:S04]  /*7700*/  IMAD.WIDE.U32 R6, P0, R5, UR9, R6 ;  /* 0x0000000905067c25 */ /* 0x000fc8000f800006 */
[----:B------:R-:W-:-:S04]  /*7710*/  IMAD.WIDE.U32 R4, R5, UR8, RZ ;  /* 0x0000000805047c25 */ /* 0x000fc8000f8e00ff */
[----:B------:R-:W-:Y:S01]  /*7720*/  IMAD.MOV.U32 R4, RZ, RZ, R7 ;  /* 0x000000ffff047224 */ /* 0x000fe200078e0007 */
[----:B------:R-:W-:Y:S01]  /*7730*/  IADD3 RZ, P1, R5, R6, RZ ;  /* 0x0000000605ff7210 */ /* 0x000fe20007f3e0ff */
[----:B------:R-:W-:-:S04]  /*7740*/  IMAD.X R5, RZ, RZ, RZ, P0 ;  /* 0x000000ffff057224 */ /* 0x000fc800000e06ff */
[----:B------:R-:W-:-:S08]  /*7750*/  IMAD.WIDE.U32.X R4, R19, UR9, R4, P1 ;  /* 0x0000000913047c25 */ /* 0x000fd000088e0404 */
.L_x_175:
[--C-:B------:R-:W-:Y:S01]  /*7760*/  SHF.R.U64 R14, R4, UR11, R5.reuse ;  /* 0x0000000b040e7c19 */ /* 0x100fe20008001205 */
[----:B------:R-:W0:Y:S01]  /*7770*/  F2I.U32.TRUNC.NTZ R21, R21 ;  /* 0x0000001500157305 */ /* 0x000e22000020f000 */
[----:B------:R-:W-:Y:S01]  /*7780*/  SHF.R.U32.HI R4, RZ, UR11, R5 ;  /* 0x0000000bff047c19 */ /* 0x000fe20008011605 */
[----:B------:R-:W-:Y:S01]  /*7790*/  ULDC.64 UR8, c[0x0][0x620] ;  /* 0x0001880000087ab9 */ /* 0x000fe20000000a00 */
[----:B------:R-:W-:Y:S01]  /*77a0*/  IADD3 R7, P0, RZ, -R14, RZ ;  /* 0x8000000eff077210 */ /* 0x000fe20007f1e0ff */
[----:B------:R-:W-:-:S04]  /*77b0*/  ULDC.64 UR10, c[0x0][0x640] ;  /* 0x00019000000a7ab9 */ /* 0x000fc80000000a00 */
[----:B------:R-:W-:Y:S01]  /*77c0*/  IMAD.X R4, RZ, RZ, ~R4, P0 ;  /* 0x000000ffff047224 */ /* 0x000fe200000e0e04 */
[----:B------:R-:W-:-:S03]  /*77d0*/  ISETP.NE.U32.AND P0, PT, RZ, UR10, PT ;  /* 0x0000000aff007c0c */ /* 0x000fc6000bf05070 */
[----:B------:R-:W-:Y:S01]  /*77e0*/  IMAD R6, R4, UR8, RZ ;  /* 0x0000000804067c24 */ /* 0x000fe2000f8e02ff */
[----:B------:R-:W-:Y:S01]  /*77f0*/  ISETP.NE.AND.EX P0, PT, RZ, UR11, PT, P0 ;  /* 0x0000000bff007c0c */ /* 0x000fe2000bf05300 */
[----:B------:R-:W-:Y:S01]  /*7800*/  IMAD.WIDE.U32 R4, R7, UR8, R16 ;  /* 0x0000000807047c25 */ /* 0x000fe2000f8e0010 */
[----:B------:R-:W-:-:S03]  /*7810*/  ULDC UR8, c[0x0][0x618] ;  /* 0x0001860000087ab9 */ /* 0x000fc60000000800 */
[----:B------:R-:W-:Y:S01]  /*7820*/  IMAD R7, R7, UR9, R6 ;  /* 0x0000000907077c24 */ /* 0x000fe2000f8e0206 */
[----:B------:R-:W-:Y:S01]  /*7830*/  ULDC UR9, c[0x0][0x154] ;  /* 0x0000550000097ab9 */ /* 0x000fe20000000800 */
[----:B0-----:R-:W-:Y:S02]  /*7840*/  IMAD.MOV R6, RZ, RZ, -R21 ;  /* 0x000000ffff067224 */ /* 0x001fe400078e0a15 */
[----:B------:R-:W0:Y:S01]  /*7850*/  LDC R21, c[0x0][0x148] ;  /* 0x00005200ff157b82 */ /* 0x000e220000000800 */
[----:B------:R-:W-:Y:S02]  /*7860*/  IMAD.IADD R5, R5, 0x1, R7 ;  /* 0x0000000105057824 */ /* 0x000fe400078e0207 */
[----:B-1----:R-:W-:Y:S01]  /*7870*/  IMAD R15, R20, R6, R15 ;  /* 0x00000006140f7224 */ /* 0x002fe200078e020f */
[----:B------:R-:W-:Y:S02]  /*7880*/  I2FP.F32.U32 R6, R12 ;  /* 0x0000000c00067245 */ /* 0x000fe40000201000 */
[----:B------:R-:W-:-:S02]  /*7890*/  SHF.R.U64 R19, R4, UR8, R5 ;  /* 0x0000000804137c19 */ /* 0x000fc40008001205 */
[----:B------:R-:W-:Y:S01]  /*78a0*/  SHF.R.U32.HI R4, RZ, UR8, R5 ;  /* 0x00000008ff047c19 */ /* 0x000fe20008011605 */
[----:B------:R-:W-:Y:S01]  /*78b0*/  FMUL R6, R6, UR9 ;  /* 0x0000000906067c20 */ /* 0x000fe20008400000 */
[----:B------:R-:W-:Y:S02]  /*78c0*/  ULDC UR8, c[0x0][0x608] ;  /* 0x0001820000087ab9 */ /* 0x000fe40000000800 */
[--C-:B------:R-:W-:Y:S01]  /*78d0*/  SHF.R.U64 R22, R19, UR8, R4.reuse ;  /* 0x0000000813167c19 */ /* 0x100fe20008001204 */
[----:B------:R1:W2:Y:S01]  /*78e0*/  F2I.U32.TRUNC.NTZ R24, R6 ;  /* 0x0000000600187305 */ /* 0x0002a2000020f000 */
[----:B------:R-:W-:Y:S01]  /*78f0*/  SHF.R.U32.HI R5, RZ, UR8, R4 ;  /* 0x00000008ff057c19 */ /* 0x000fe20008011604 */
[----:B------:R-:W-:-:S03]  /*7900*/  ULDC UR8, c[0x0][0x658] ;  /* 0x0001960000087ab9 */ /* 0x000fc60000000800 */
[--C-:B------:R-:W-:Y:S02]  /*7910*/  SHF.R.U64 R20, R22, UR8, R5.reuse ;  /* 0x0000000816147c19 */ /* 0x100fe40008001205 */
[----:B------:R-:W-:-:S03]  /*7920*/  SHF.R.U32.HI R23, RZ, UR8, R5 ;  /* 0x00000008ff177c19 */ /* 0x000fc60008011605 */
[----:B------:R-:W-:Y:S02]  /*7930*/  IMAD.MOV.U32 R4, RZ, RZ, R20 ;  /* 0x000000ffff047224 */ /* 0x000fe400078e0014 */
[----:B------:R-:W-:Y:S01]  /*7940*/  IMAD.MOV.U32 R5, RZ, RZ, R23 ;  /* 0x000000ffff057224 */ /* 0x000fe200078e0017 */
[----:B-1----:R-:W-:Y:S06]  /*7950*/  @!P0 BRA `(.L_x_176) ;  /* 0x0000000000288947 */ /* 0x002fec0003800000 */
        /* <DEDUP_REMOVED lines=10> */
.L_x_176:
[----:B------:R-:W-:Y:S01]  /*7a00*/  ISETP.NE.AND P0, PT, R2, 0x1, PT ;  /* 0x000000010200780c */ /* 0x000fe20003f05270 */
[----:B------:R-:W-:Y:S01]  /*7a10*/  ULDC UR8, c[0x0][0x648] ;  /* 0x0001920000087ab9 */ /* 0x000fe20000000800 */
[----:B------:R-:W-:Y:S01]  /*7a20*/  LOP3.LUT R22, R22, UR7, RZ, 0xc0, !PT ;  /* 0x0000000716167c12 */ /* 0x000fe2000f8ec0ff */
[----:B--2---:R-:W-:Y:S01]  /*7a30*/  IMAD.MOV R24, RZ, RZ, -R24 ;  /* 0x000000ffff187224 */ /* 0x004fe200078e0a18 */
[----:B------:R-:W-:Y:S01]  /*7a40*/  SHF.R.U64 R5, R4, UR8, R5 ;  /* 0x0000000804057c19 */ /* 0x000fe20008001205 */
[----:B------:R-:W-:Y:S01]  /*7a50*/  ULDC UR8, c[0x0][0x638] ;  /* 0x00018e0000087ab9 */ /* 0x000fe20000000800 */
[----:B------:R-:W-:Y:S01]  /*7a60*/  LOP3.LUT R19, R19, UR4, RZ, 0xc0, !PT ;  /* 0x0000000413137c12 */ /* 0x000fe2000f8ec0ff */
[----:B------:R-:W-:Y:S01]  /*7a70*/  ULDC UR9, c[0x0][0x610] ;  /* 0x0001840000097ab9 */ /* 0x000fe20000000800 */
[----:B------:R-:W-:Y:S02]  /*7a80*/  IMAD.MOV.U32 R4, RZ, RZ, 0x1 ;  /* 0x00000001ff047424 */ /* 0x000fe400078e00ff */
[----:B------:R-:W-:-:S02]  /*7a90*/  IMAD.MOV R7, RZ, RZ, -R5 ;  /* 0x000000ffff077224 */ /* 0x000fc400078e0a05 */
[----:B------:R-:W-:Y:S02]  /*7aa0*/  IMAD R22, R5, UR5, R22 ;  /* 0x0000000505167c24 */ /* 0x000fe4000f8e0216 */
[----:B0-----:R-:W-:Y:S02]  /*7ab0*/  @P0 IMAD R15, R21, R24, R12 ;  /* 0x00000018150f0224 */ /* 0x001fe400078e020c */
[----:B------:R-:W-:Y:S01]  /*7ac0*/  IMAD R20, R7, UR8, R20 ;  /* 0x0000000807147c24 */ /* 0x000fe2000f8e0214 */
[----:B------:R-:W-:Y:S01]  /*7ad0*/  ULDC UR8, c[0x0][0x600] ;  /* 0x0001800000087ab9 */ /* 0x000fe20000000800 */
[----:B------:R-:W-:Y:S02]  /*7ae0*/  IMAD R15, R22, UR9, R15 ;  /* 0x00000009160f7c24 */ /* 0x000fe4000f8e020f */
[----:B------:R-:W-:Y:S02]  /*7af0*/  IMAD R20, R20, UR8, R19 ;  /* 0x0000000814147c24 */ /* 0x000fe4000f8e0213 */
[----:B------:R-:W-:-:S03]  /*7b00*/  IMAD.MOV.U32 R7, RZ, RZ, R14 ;  /* 0x000000ffff077224 */ /* 0x000fc600078e000e */
[----:B------:R-:W-:Y:S02]  /*7b10*/  SEL R19, R20, R15, !P0 ;  /* 0x0000000f14137207 */ /* 0x000fe40004000000 */
[----:B------:R-:W-:-:S07]  /*7b20*/  SEL R12, R15, R20, !P0 ;  /* 0x000000140f0c7207 */ /* 0x000fce0004000000 */
.L_x_174:
[----:B------:R-:W-:Y:S05]  /*7b30*/  BSYNC B1 ;  /* 0x0000000000017941 */ /* 0x000fea0003800000 */
.L_x_173:
[----:B------:R-:W-:-:S13]  /*7b40*/  LOP3.LUT P0, RZ, R4, 0xff, RZ, 0xc0, !PT ;  /* 0x000000ff04ff7812 */ /* 0x000fda000780c0ff */
[----:B------:R-:W-:Y:S05]  /*7b50*/  @P0 BRA `(.L_x_177) ;  /* 0xfffffff400300947 */ /* 0x000fea000383ffff */
[----:B------:R-:W-:Y:S05]  /*7b60*/  BSYNC B0 ;  /* 0x0000000000007941 */ /* 0x000fea0003800000 */
.L_x_166:
[----:B------:R-:W-:-:S03]  /*7b70*/  UMOV UR8, 0xffffffff ;  /* 0xffffffff00087882 */ /* 0x000fc60000000000 */
[----:B------:R-:W-:Y:S05]  /*7b80*/  BRA.DIV UR8, `(.L_x_178) ;  /* 0x0000000208f07947 */ /* 0x000fea000b800000 */
[----:B------:R-:W-:-:S13]  /*7b90*/  ELECT P6, URZ, PT ;  /* 0x00000000003f782f */ /* 0x000fda00038c0000 */
.L_x_191:
[----:B------:R-:W-:Y:S04]  /*7ba0*/  BSSY B0, `(.L_x_179) ;  /* 0x0000022000007945 */ /* 0x000fe80003800000 */
[----:B------:R-:W-:Y:S05]  /*7bb0*/  @!P6 BRA `(.L_x_180) ;  /* 0x000000000080e947 */ /* 0x000fea0003800000 */
[----:B------:R-:W-:-:S04]  /*7bc0*/  LOP3.LUT R18, R18, 0x2, RZ, 0xfc, !PT ;  /* 0x0000000212127812 */ /* 0x000fc800078efcff */
[----:B------:R-:W-:-:S13]  /*7bd0*/  ISETP.NE.AND P0, PT, R18, 0x3, PT ;  /* 0x000000031200780c */ /* 0x000fda0003f05270 */
[----:B------:R-:W-:Y:S05]  /*7be0*/  @!P0 BRA `(.L_x_181) ;  /* 0x0000000000048947 */ /* 0x000fea0003800000 */
[----:B------:R-:W-:Y:S01]  /*7bf0*/  BPT.TRAP 0x1 ;  /* 0x000000040000795c */ /* 0x000fe20000300000 */
.L_x_181:
[----:B------:R-:W0:Y:S01]  /*7c00*/  S2R R5, SR_CgaCtaId ;  /* 0x0000000000057919 */ /* 0x000e220000008800 */
[----:B------:R-:W-:Y:S02]  /*7c10*/  MOV R0, 0x400 ;  /* 0x0000040000007802 */ /* 0x000fe40000000f00 */
[----:B------:R-:W-:Y:S02]  /*7c20*/  SHF.L.U32 R4, R3, 0x1f, RZ ;  /* 0x0000001f03047819 */ /* 0x000fe400000006ff */
[----:B0-----:R-:W-:-:S05]  /*7c30*/  LEA R0, R5, R0, 0x18 ;  /* 0x0000000005007211 */ /* 0x001fca00078ec0ff */
[----:B------:R-:W-:-:S04]  /*7c40*/  VIADD R0, R0, 0x18 ;  /* 0x0000001800007836 */ /* 0x000fc80000000000 */
[C---:B------:R-:W-:Y:S02]  /*7c50*/  IMAD R7, R13.reuse, 0x8, R0 ;  /* 0x000000080d077824 */ /* 0x040fe400078e0200 */
[----:B------:R-:W-:Y:S02]  /*7c60*/  VIADD R13, R13, 0x1 ;  /* 0x000000010d0d7836 */ /* 0x000fe40000000000 */
[----:B------:R-:W0:Y:S03]  /*7c70*/  SYNCS.PHASECHK.TRANS64.TRYWAIT P0, [R7+URZ], R4 ;  /* 0x00000004070075a7 */ /* 0x000e26000800017f */
[----:B------:R-:W-:-:S04]  /*7c80*/  ISETP.NE.AND P1, PT, R13, 0x3, PT ;  /* 0x000000030d00780c */ /* 0x000fc80003f25270 */
[----:B------:R-:W-:Y:S02]  /*7c90*/  SEL R2, RZ, 0x1, P1 ;  /* 0x00000001ff027807 */ /* 0x000fe40000800000 */
[----:B------:R-:W-:Y:S02]  /*7ca0*/  SEL R13, R13, RZ, P1 ;  /* 0x000000ff0d0d7207 */ /* 0x000fe40000800000 */
[----:B------:R-:W-:-:S03]  /*7cb0*/  LOP3.LUT R9, R3, R2, RZ, 0x3c, !PT ;  /* 0x0000000203097212 */ /* 0x000fc600078e3cff */
[----:B------:R-:W-:Y:S01]  /*7cc0*/  IMAD R6, R13, 0x8, R0 ;  /* 0x000000080d067824 */ /* 0x000fe200078e0200 */
[----:B------:R-:W-:Y:S01]  /*7cd0*/  SHF.L.U32 R5, R9, 0x1f, RZ ;  /* 0x0000001f09057819 */ /* 0x000fe200000006ff */
[----:B0-----:R-:W-:Y:S06]  /*7ce0*/  @!P0 BRA `(.L_x_182) ;  /* 0x0000000000b88947 */ /* 0x001fec0003800000 */
.L_x_192:
[----:B------:R-:W1:Y:S01]  /*7cf0*/  SYNCS.PHASECHK.TRANS64.TRYWAIT P0, [R6+URZ], R5 ;  /* 0x00000005060075a7 */ /* 0x000e62000800017f */
[----:B------:R-:W-:-:S05]  /*7d00*/  VIADD R2, R13, 0x1 ;  /* 0x000000010d027836 */ /* 0x000fca0000000000 */
[----:B------:R-:W-:-:S04]  /*7d10*/  ISETP.NE.AND P1, PT, R2, 0x3, PT ;  /* 0x000000030200780c */ /* 0x000fc80003f25270 */
[----:B0-----:R-:W-:Y:S02]  /*7d20*/  SEL R4, RZ, 0x1, P1 ;  /* 0x00000001ff047807 */ /* 0x001fe40000800000 */
[----:B------:R-:W-:Y:S02]  /*7d30*/  SEL R3, R2, RZ, P1 ;  /* 0x000000ff02037207 */ /* 0x000fe40000800000 */
[----:B------:R-:W-:Y:S01]  /*7d40*/  LOP3.LUT R4, R9, R4, RZ, 0x3c, !PT ;  /* 0x0000000409047212 */ /* 0x000fe200078e3cff */
[----:B-1----:R-:W-:Y:S06]  /*7d50*/  @!P0 BRA `(.L_x_183) ;  /* 0x0000000000b08947 */ /* 0x002fec0003800000 */
.L_x_193:
[----:B------:R-:W-:Y:S01]  /*7d60*/  IMAD R3, R3, 0x8, R0 ;  /* 0x0000000803037824 */ /* 0x000fe200078e0200 */
[----:B------:R-:W-:-:S07]  /*7d70*/  SHF.L.U32 R0, R4, 0x1f, RZ ;  /* 0x0000001f04007819 */ /* 0x000fce00000006ff */
.L_x_184:
[----:B-1----:R1:W2:Y:S02]  /*7d80*/  SYNCS.PHASECHK.TRANS64.TRYWAIT P0, [R3+URZ], R0 ;  /* 0x00000000030075a7 */ /* 0x0022a4000800017f */
[----:B--2---:R-:W-:Y:S05]  /*7d90*/  @!P0 NANOSLEEP.SYNCS 0x989680 ;  /* 0x009896800000895d */ /* 0x004fea0003900000 */
[----:B------:R-:W2:Y:S02]  /*7da0*/  @!P0 SYNCS.PHASECHK.TRANS64 P0, [R3+URZ], R0 ;  /* 0x00000000030085a7 */ /* 0x000ea4000800007f */
[----:B--2---:R-:W-:Y:S05]  /*7db0*/  @!P0 BRA `(.L_x_184) ;  /* 0xfffffffc00f08947 */ /* 0x004fea000383ffff */
.L_x_180:
[----:B------:R-:W-:Y:S05]  /*7dc0*/  BSYNC B0 ;  /* 0x0000000000007941 */ /* 0x000fea0003800000 */
.L_x_179:
[----:B------:R-:W-:Y:S05]  /*7dd0*/  EXIT ;  /* 0x000000000000794d */ /* 0x000fea0003800000 */
.L_x_21:
[----:B-1----:R1:W2:Y:S02]  /*7de0*/  SYNCS.PHASECHK.TRANS64.TRYWAIT P1, [R3+URZ], R0 ;  /* 0x00000000030075a7 */ /* 0x0022a4000802017f */
[----:B--2---:R-:W-:Y:S05]  /*7df0*/  @!P1 NANOSLEEP.SYNCS 0x989680 ;  /* 0x009896800000995d */ /* 0x004fea0003900000 */
[----:B------:R-:W2:Y:S02]  /*7e00*/  @!P1 SYNCS.PHASECHK.TRANS64 P1, [R3+URZ], R0 ;  /* 0x00000000030095a7 */ /* 0x000ea4000802007f */
[----:B--2---:R-:W-:Y:S05]  /*7e10*/  @!P1 BRA `(.L_x_21) ;  /* 0xfffffffc00f09947 */ /* 0x004fea000383ffff */
[----:B------:R-:W-:Y:S05]  /*7e20*/  BRA `(.L_x_20) ;  /* 0xffffff9800587947 */ /* 0x000fea000383ffff */
.L_x_26:
[----:B-1----:R1:W2:Y:S02]  /*7e30*/  SYNCS.PHASECHK.TRANS64.TRYWAIT P1, [R5+URZ], R4 ;  /* 0x00000004050075a7 */ /* 0x0022a4000802017f */
[----:B--2---:R-:W-:Y:S05]  /*7e40*/  @!P1 NANOSLEEP.SYNCS 0x989680 ;  /* 0x009896800000995d */ /* 0x004fea0003900000 */
[----:B------:R-:W2:Y:S02]  /*7e50*/  @!P1 SYNCS.PHASECHK.TRANS64 P1, [R5+URZ], R4 ;  /* 0x00000004050095a7 */ /* 0x000ea4000802007f */
[----:B--2---:R-:W-:Y:S05]  /*7e60*/  @!P1 BRA `(.L_x_26) ;  /* 0xfffffffc00f09947 */ /* 0x004fea000383ffff */
[----:B------:R-:W-:Y:S05]  /*7e70*/  BRA `(.L_x_25) ;  /* 0xffffff9c00347947 */ /* 0x000fea000383ffff */
.L_x_167:
[----:B------:R-:W-:Y:S01]  /*7e80*/  BSSY B1, `(.L_x_185) ;  /* 0x0000006000017945 */ /* 0x000fe20003800000 */
[----:B------:R-:W-:-:S07]  /*7e90*/  IMAD.MOV.U32 R15, RZ, RZ, -0x1 ;  /* 0xffffffffff0f7424 */ /* 0x000fce00078e00ff */
[----:B------:R-:W-:Y:S05]  /*7ea0*/  WARPSYNC.COLLECTIVE R15, `(.L_x_186) ;  /* 0x000000000f0c7348 */ /* 0x000fea0003c00000 */
[----:B------:R-:W-:Y:S02]  /*7eb0*/  ELECT P6, UR62, PT ;  /* 0x00000000003e782f */ /* 0x000fe400038c0000 */
[----:B------:R-:W-:Y:S01]  /*7ec0*/  MOV R14, UR62 ;  /* 0x0000003e000e7c02 */ /* 0x000fe20008000f00 */
[----:B------:R-:W-:Y:S10]  /*7ed0*/  ENDCOLLECTIVE ;  /* 0x000000000000791b */ /* 0x000ff40003800000 */
.L_x_186:
[----:B------:R-:W-:Y:S05]  /*7ee0*/  BSYNC B1 ;  /* 0x0000000000017941 */ /* 0x000fea0003800000 */
.L_x_185:
[----:B------:R-:W-:Y:S05]  /*7ef0*/  BRA `(.L_x_187) ;  /* 0xfffffff000547947 */ /* 0x000fea000383ffff */
.L_x_170:
[----:B0-----:R0:W1:Y:S02]  /*7f00*/  SYNCS.PHASECHK.TRANS64.TRYWAIT P0, [R21+URZ+0x18], R12 ;  /* 0x0000180c150075a7 */ /* 0x001064000800017f */
[----:B-1----:R-:W-:Y:S05]  /*7f10*/  @!P0 NANOSLEEP.SYNCS 0x989680 ;  /* 0x009896800000895d */ /* 0x002fea0003900000 */
[----:B------:R-:W1:Y:S02]  /*7f20*/  @!P0 SYNCS.PHASECHK.TRANS64 P0, [R21+URZ+0x18], R12 ;  /* 0x0000180c150085a7 */ /* 0x000e64000800007f */
[----:B-1----:R-:W-:Y:S05]  /*7f30*/  @!P0 BRA `(.L_x_170) ;  /* 0xfffffffc00f08947 */ /* 0x002fea000383ffff */
[----:B------:R-:W-:Y:S05]  /*7f40*/  BRA `(.L_x_188) ;  /* 0xfffffff000907947 */ /* 0x000fea000383ffff */
.L_x_178:
[----:B------:R-:W-:Y:S01]  /*7f50*/  BSSY B0, `(.L_x_189) ;  /* 0x0000006000007945 */ /* 0x000fe20003800000 */
[----:B------:R-:W-:-:S07]  /*7f60*/  IMAD.MOV.U32 R15, RZ, RZ, -0x1 ;  /* 0xffffffffff0f7424 */ /* 0x000fce00078e00ff */
[----:B------:R-:W-:Y:S05]  /*7f70*/  WARPSYNC.COLLECTIVE R15, `(.L_x_190) ;  /* 0x000000000f0c7348 */ /* 0x000fea0003c00000 */
[----:B------:R-:W-:Y:S02]  /*7f80*/  ELECT P6, UR62, PT ;  /* 0x00000000003e782f */ /* 0x000fe400038c0000 */
[----:B------:R-:W-:Y:S01]  /*7f90*/  MOV R14, UR62 ;  /* 0x0000003e000e7c02 */ /* 0x000fe20008000f00 */
[----:B------:R-:W-:Y:S10]  /*7fa0*/  ENDCOLLECTIVE ;  /* 0x000000000000791b */ /* 0x000ff40003800000 */
.L_x_190:
[----:B------:R-:W-:Y:S05]  /*7fb0*/  BSYNC B0 ;  /* 0x0000000000007941 */ /* 0x000fea0003800000 */
.L_x_189:
[----:B------:R-:W-:Y:S05]  /*7fc0*/  BRA `(.L_x_191) ;  /* 0xfffffff800f47947 */ /* 0x000fea000383ffff */
.L_x_182:
[----:B0-----:R0:W1:Y:S02]  /*7fd0*/  SYNCS.PHASECHK.TRANS64.TRYWAIT P0, [R7+URZ], R4 ;  /* 0x00000004070075a7 */ /* 0x001064000800017f */
[----:B-1----:R-:W-:Y:S05]  /*7fe0*/  @!P0 NANOSLEEP.SYNCS 0x989680 ;  /* 0x009896800000895d */ /* 0x002fea0003900000 */
[----:B------:R-:W1:Y:S02]  /*7ff0*/  @!P0 SYNCS.PHASECHK.TRANS64 P0, [R7+URZ], R4 ;  /* 0x00000004070085a7 */ /* 0x000e64000800007f */
[----:B-1----:R-:W-:Y:S05]  /*8000*/  @!P0 BRA `(.L_x_182) ;  /* 0xfffffffc00f08947 */ /* 0x002fea000383ffff */
[----:B------:R-:W-:Y:S05]  /*8010*/  BRA `(.L_x_192) ;  /* 0xfffffffc00347947 */ /* 0x000fea000383ffff */
.L_x_183:
[----:B0-----:R0:W1:Y:S02]  /*8020*/  SYNCS.PHASECHK.TRANS64.TRYWAIT P0, [R6+URZ], R5 ;  /* 0x00000005060075a7 */ /* 0x001064000800017f */
[----:B-1----:R-:W-:Y:S05]  /*8030*/  @!P0 NANOSLEEP.SYNCS 0x989680 ;  /* 0x009896800000895d */ /* 0x002fea0003900000 */
[----:B------:R-:W1:Y:S02]  /*8040*/  @!P0 SYNCS.PHASECHK.TRANS64 P0, [R6+URZ], R5 ;  /* 0x00000005060085a7 */ /* 0x000e64000800007f */
[----:B-1----:R-:W-:Y:S05]  /*8050*/  @!P0 BRA `(.L_x_183) ;  /* 0xfffffffc00f08947 */ /* 0x002fea000383ffff */
[----:B------:R-:W-:Y:S05]  /*8060*/  BRA `(.L_x_193) ;  /* 0xfffffffc003c7947 */ /* 0x000fea000383ffff */
.L_x_194:
[----:B------:R-:W-:-:S00]  /*8070*/  BRA `(.L_x_194) ;  /* 0xfffffffc00fc7947 */ /* 0x000fc0000383ffff */
[----:B------:R-:W-:-:S00]  /*8080*/  NOP ;  /* 0x0000000000007918 */ /* 0x000fc00000000000 */
[----:B------:R-:W-:-:S00]  /*8090*/  NOP ;  /* 0x0000000000007918 */ /* 0x000fc00000000000 */
[----:B------:R-:W-:-:S00]  /*80a0*/  NOP ;  /* 0x0000000000007918 */ /* 0x000fc00000000000 */
[----:B------:R-:W-:-:S00]  /*80b0*/  NOP ;  /* 0x0000000000007918 */ /* 0x000fc00000000000 */
[----:B------:R-:W-:-:S00]  /*80c0*/  NOP ;  /* 0x0000000000007918 */ /* 0x000fc00000000000 */
[----:B------:R-:W-:-:S00]  /*80d0*/  NOP ;  /* 0x0000000000007918 */ /* 0x000fc00000000000 */
[----:B------:R-:W-:-:S00]  /*80e0*/  NOP ;  /* 0x0000000000007918 */ /* 0x000fc00000000000 */
[----:B------:R-:W-:-:S00]  /*80f0*/  NOP ;  /* 0x0000000000007918 */ /* 0x000fc00000000000 */
.L_x_195:


//--------------------- .nv.global.init           --------------------------
	.section	.nv.global.init,"aw",@progbits
.nv.global.init:
	.type		$str$22,@object
	.size		$str$22,($str$23 - $str$22)
$str$22:
        /*0000*/ 	.byte	0x6b, 0x5f, 0x74, 0x69, 0x6c, 0x65, 0x5f, 0x63, 0x6f, 0x75, 0x6e, 0x74, 0x20, 0x3e, 0x3d, 0x20
        /*0010*/ 	.byte	0x31, 0x00
	.type		$str$23,@object
	.size		$str$23,(__unnamed_1 - $str$23)
$str$23:
        /*0012*/ 	.byte	0x2f, 0x74, 0x6d, 0x70, 0x2f, 0x63, 0x75, 0x74, 0x6c, 0x61, 0x73, 0x73, 0x5f, 0x73, 0x77, 0x65
        /*0022*/ 	.byte	0x65, 0x70, 0x5f, 0x73, 0x72, 0x63, 0x2f, 0x69, 0x6e, 0x63, 0x6c, 0x75, 0x64, 0x65, 0x2f, 0x63
        /*0032*/ 	.byte	0x75, 0x74, 0x6c, 0x61, 0x73, 0x73, 0x2f, 0x67, 0x65, 0x6d, 0x6d, 0x2f, 0x63, 0x6f, 0x6c, 0x6c
        /*0042*/ 	.byte	0x65, 0x63, 0x74, 0x69, 0x76, 0x65, 0x2f, 0x73, 0x6d, 0x39, 0x30, 0x5f, 0x6d, 0x6d, 0x61, 0x5f
        /*0052*/ 	.byte	0x74, 0x6d, 0x61, 0x5f, 0x67, 0x6d, 0x6d, 0x61, 0x5f, 0x73, 0x73, 0x5f, 0x77, 0x61, 0x72, 0x70
        /*0062*/ 	.byte	0x73, 0x70, 0x65, 0x63, 0x69, 0x61, 0x6c, 0x69, 0x7a, 0x65, 0x64, 0x2e, 0x68, 0x70, 0x70, 0x00
	.type		__unnamed_1,@object
	.size		__unnamed_1,(.L_0 - __unnamed_1)
__unnamed_1:
        /*0072*/ 	.byte	0x76, 0x6f, 0x69, 0x64, 0x20, 0x63, 0x75, 0x74, 0x6c, 0x61, 0x73, 0x73, 0x3a, 0x3a, 0x67, 0x65
        /* <DEDUP_REMOVED lines=180> */
        /*0bc2*/ 	.byte	0x75, 0x74, 0x65, 0x3a, 0x3a, 0x69, 0x64, 0x65, 0x6e, 0x74, 0x69, 0x74, 0x79, 0x5d, 0x00
.L_0:


//--------------------- .nv.shared._ZN7cutlass13device_kernelINS_4gemm6kernel13GemmUniversalIN4cute5tupleIJiiiiEEENS1_10collective13CollectiveMmaINS1_34MainloopSm90TmaGmmaWarpSpecializedILi3ENS5_IJNS4_1CILi2EEESB_NSA_ILi1EEEEEENS1_35KernelTmaWarpSpecializedCooperativeEEENS5_IJNSA_ILi128EEESG_NSA_ILi64EEEEEENS_6half_tENS5_IJlSC_lEEESJ_SK_NS4_8TiledMMAINS4_8MMA_AtomIJNS4_4SM904GMMA26MMA_64x128x16_F32F16F16_SSILNSO_5MajorE0ELSQ_0ELNSO_7ScaleInE1ELSR_1EEEEEENS4_6LayoutINS5_IJSB_SC_SC_EEENS5_IJSC_NSA_ILi0EEESW_EEEEENS5_IJNS4_10UnderscoreESZ_SZ_EEEEENS4_23SM90_TMA_LOAD_MULTICASTENS4_14ComposedLayoutINS4_7SwizzleILi3ELi4ELi3EEENS4_18smem_ptr_flag_bitsILi16EEENSU_INS5_IJNSA_ILi8EEESH_EEENS5_IJSH_SC_EEEEEEEvNS4_8identityES12_S1C_vS1D_EENS_8epilogue10collective6detail29Sm90TmaWarpSpecializedAdapterINS1G_15DefaultEpilogueISJ_SK_SK_NS1F_6thread17LinearCombinationISJ_Li1EffLNS1K_9ScaleType4KindE0ELNS_15FloatRoundStyleE2ESJ_EENS1_15EpilogueDefaultEEEEEvvEEEEvNT_6ParamsE --------------------------
	.section	.nv.shared._ZN7cutlass13device_kernelINS_4gemm6kernel13GemmUniversalIN4cute5tupleIJiiiiEEENS1_10collective13CollectiveMmaINS1_34MainloopSm90TmaGmmaWarpSpecializedILi3ENS5_IJNS4_1CILi2EEESB_NSA_ILi1EEEEEENS1_35KernelTmaWarpSpecializedCooperativeEEENS5_IJNSA_ILi128EEESG_NSA_ILi64EEEEEENS_6half_tENS5_IJlSC_lEEESJ_SK_NS4_8TiledMMAINS4_8MMA_AtomIJNS4_4SM904GMMA26MMA_64x128x16_F32F16F16_SSILNSO_5MajorE0ELSQ_0ELNSO_7ScaleInE1ELSR_1EEEEEENS4_6LayoutINS5_IJSB_SC_SC_EEENS5_IJSC_NSA_ILi0EEESW_EEEEENS5_IJNS4_10UnderscoreESZ_SZ_EEEEENS4_23SM90_TMA_LOAD_MULTICASTENS4_14ComposedLayoutINS4_7SwizzleILi3ELi4ELi3EEENS4_18smem_ptr_flag_bitsILi16EEENSU_INS5_IJNSA_ILi8EEESH_EEENS5_IJSH_SC_EEEEEEEvNS4_8identityES12_S1C_vS1D_EENS_8epilogue10collective6detail29Sm90TmaWarpSpecializedAdapterINS1G_15DefaultEpilogueISJ_SK_SK_NS1F_6thread17LinearCombinationISJ_Li1EffLNS1K_9ScaleType4KindE0ELNS_15FloatRoundStyleE2ESJ_EENS1_15EpilogueDefaultEEEEEvvEEEEvNT_6ParamsE,"aw",@nobits
	.sectionflags	@""
	.align	16
	.zero		1024


//--------------------- .nv.shared.reserved.0     --------------------------
	.section	.nv.shared.reserved.0,"aw",@nobits
	.weak		__nv_reservedSMEM_offset_0_alias
	.size		__nv_reservedSMEM_offset_0_alias, 0, 0
	.other		__nv_reservedSMEM_offset_0_alias,@"STO_CUDA_RESERVED_SHARED STV_DEFAULT"
__nv_reservedSMEM_offset_0_alias:
	.zero		0


//--------------------- .nv.global                --------------------------
	.section	.nv.global,"aw",@nobits
.nv.global:
	.type		_ZN39_INTERNAL_a6af2e01_4_k_cu_5a0af571_36014cute1_E,@object
	.size		_ZN39_INTERNAL_a6af2e01_4_k_cu_5a0af571_36014cute1_E,(_ZN39_INTERNAL_a6af2e01_4_k_cu_5a0af571_36014cuda3std3__45__cpo6cbeginE - _ZN39_INTERNAL_a6af2e01_4_k_cu_5a0af571_36014cute1_E)
_ZN39_INTERNAL_a6af2e01_4_k_cu_5a0af571_36014cute1_E:
	.zero		1
	.type		_ZN39_INTERNAL_a6af2e01_4_k_cu_5a0af571_36014cuda3std3__45__cpo6cbeginE,@object
	.size		_ZN39_INTERNAL_a6af2e01_4_k_cu_5a0af571_36014cuda3std3__45__cpo6cbeginE,(_ZN39_INTERNAL_a6af2e01_4_k_cu_5a0af571_36014cuda3std3__48in_placeE - _ZN39_INTERNAL_a6af2e01_4_k_cu_5a0af571_36014cuda3std3__45__cpo6cbeginE)
_ZN39_INTERNAL_a6af2e01_4_k_cu_5a0af571_36014cuda3std3__45__cpo6cbeginE:
	.zero		1
	.type		_ZN39_INTERNAL_a6af2e01_4_k_cu_5a0af571_36014cuda3std3__48in_placeE,@object
	.size		_ZN39_INTERNAL_a6af2e01_4_k_cu_5a0af571_36014cuda3std3__48in_placeE,(_ZN39_INTERNAL_a6af2e01_4_k_cu_5a0af571_36014cuda3std6ranges3__45__cpo9iter_moveE - _ZN39_INTERNAL_a6af2e01_4_k_cu_5a0af571_36014cuda3std3__48in_placeE)
_ZN39_INTERNAL_a6af2e01_4_k_cu_5a0af571_36014cuda3std3__48in_placeE:
	.zero		1
	.type		_ZN39_INTERNAL_a6af2e01_4_k_cu_5a0af571_36014cuda3std6ranges3__45__cpo9iter_moveE,@object
	.size		_ZN39_INTERNAL_a6af2e01_4_k_cu_5a0af571_36014cuda3std6ranges3__45__cpo9iter_moveE,(_ZN39_INTERNAL_a6af2e01_4_k_cu_5a0af571_36014cuda3std3__45__cpo5beginE - _ZN39_INTERNAL_a6af2e01_4_k_cu_5a0af571_36014cuda3std6ranges3__45__cpo9iter_moveE)
_ZN39_INTERNAL_a6af2e01_4_k_cu_5a0af571_36014cuda3std6ranges3__45__cpo9iter_moveE:
	.zero		1
	.type		_ZN39_INTERNAL_a6af2e01_4_k_cu_5a0af571_36014cuda3std3__45__cpo5beginE,@object
	.size		_ZN39_INTERNAL_a6af2e01_4_k_cu_5a0af571_36014cuda3std3__45__cpo5beginE,(_ZN39_INTERNAL_a6af2e01_4_k_cu_5a0af571_36014cuda3std3__441_GLOBAL__N__a6af2e01_4_k_cu_5a0af571_36016ignoreE - _ZN39_INTERNAL_a6af2e01_4_k_cu_5a0af571_36014cuda3std3__45__cpo5beginE)
_ZN39_INTERNAL_a6af2e01_4_k_cu_5a0af571_36014cuda3std3__45__cpo5beginE:
	.zero		1
	.type		_ZN39_INTERNAL_a6af2e01_4_k_cu_5a0af571_36014cuda3std3__441_GLOBAL__N__a6af2e01_4_k_cu_5a0af571_36016ignoreE,@object
	.size		_ZN39_INTERNAL_a6af2e01_4_k_cu_5a0af571_36014cuda3std3__441_GLOBAL__N__a6af2e01_4_k_cu_5a0af571_36016ignoreE,(_ZN39_INTERNAL_a6af2e01_4_k_cu_5a0af571_36014cute7productE - _ZN39_INTERNAL_a6af2e01_4_k_cu_5a0af571_36014cuda3std3__441_GLOBAL__N__a6af2e01_4_k_cu_5a0af571_36016ignoreE)
_ZN39_INTERNAL_a6af2e01_4_k_cu_5a0af571_36014cuda3std3__441_GLOBAL__N__a6af2e01_4_k_cu_5a0af571_36016ignoreE:
	.zero		1
	.type		_ZN39_INTERNAL_a6af2e01_4_k_cu_5a0af571_36014cute7productE,@object
	.size		_ZN39_INTERNAL_a6af2e01_4_k_cu_5a0af571_36014cute7productE,(_ZN39_INTERNAL_a6af2e01_4_k_cu_5a0af571_36014cuda3std3__45__cpo3endE - _ZN39_INTERNAL_a6af2e01_4_k_cu_5a0af571_36014cute7productE)
_ZN39_INTERNAL_a6af2e01_4_k_cu_5a0af571_36014cute7productE:
	.zero		1
	.type		_ZN39_INTERNAL_a6af2e01_4_k_cu_5a0af571_36014cuda3std3__45__cpo3endE,@object
	.size		_ZN39_INTERNAL_a6af2e01_4_k_cu_5a0af571_36014cuda3std3__45__cpo3endE,(_ZN39_INTERNAL_a6af2e01_4_k_cu_5a0af571_36014cuda3std3__419piecewise_constructE - _ZN39_INTERNAL_a6af2e01_4_k_cu_5a0af571_36014cuda3std3__45__cpo3endE)
_ZN39_INTERNAL_a6af2e01_4_k_cu_5a0af571_36014cuda3std3__45__cpo3endE:
	.zero		1
	.type		_ZN39_INTERNAL_a6af2e01_4_k_cu_5a0af571_36014cuda3std3__419piecewise_constructE,@object
	.size		_ZN39_INTERNAL_a6af2e01_4_k_cu_5a0af571_36014cuda3std3__419piecewise_constructE,(_ZN39_INTERNAL_a6af2e01_4_k_cu_5a0af571_36014cuda3std3__45__cpo4cendE - _ZN39_INTERNAL_a6af2e01_4_k_cu_5a0af571_36014cuda3std3__419piecewise_constructE)
_ZN39_INTERNAL_a6af2e01_4_k_cu_5a0af571_36014cuda3std3__419piecewise_constructE:
	.zero		1
	.type		_ZN39_INTERNAL_a6af2e01_4_k_cu_5a0af571_36014cuda3std3__45__cpo4cendE,@object
	.size		_ZN39_INTERNAL_a6af2e01_4_k_cu_5a0af571_36014cuda3std3__45__cpo4cendE,(_ZN39_INTERNAL_a6af2e01_4_k_cu_5a0af571_36014cuda3std6ranges3__45__cpo4swapE - _ZN39_INTERNAL_a6af2e01_4_k_cu_5a0af571_36014cuda3std3__45__cpo4cendE)
_ZN39_INTERNAL_a6af2e01_4_k_cu_5a0af571_36014cuda3std3__45__cpo4cendE:
	.zero		1
	.type		_ZN39_INTERNAL_a6af2e01_4_k_cu_5a0af571_36014cuda3std6ranges3__45__cpo4swapE,@object
	.size		_ZN39_INTERNAL_a6af2e01_4_k_cu_5a0af571_36014cuda3std6ranges3__45__cpo4swapE,(.L_8 - _ZN39_INTERNAL_a6af2e01_4_k_cu_5a0af571_36014cuda3std6ranges3__45__cpo4swapE)
_ZN39_INTERNAL_a6af2e01_4_k_cu_5a0af571_36014cuda3std6ranges3__45__cpo4swapE:
	.zero		1
.L_8:


//--------------------- .nv.constant0._ZN7cutlass13device_kernelINS_4gemm6kernel13GemmUniversalIN4cute5tupleIJiiiiEEENS1_10collective13CollectiveMmaINS1_34MainloopSm90TmaGmmaWarpSpecializedILi3ENS5_IJNS4_1CILi2EEESB_NSA_ILi1EEEEEENS1_35KernelTmaWarpSpecializedCooperativeEEENS5_IJNSA_ILi128EEESG_NSA_ILi64EEEEEENS_6half_tENS5_IJlSC_lEEESJ_SK_NS4_8TiledMMAINS4_8MMA_AtomIJNS4_4SM904GMMA26MMA_64x128x16_F32F16F16_SSILNSO_5MajorE0ELSQ_0ELNSO_7ScaleInE1ELSR_1EEEEEENS4_6LayoutINS5_IJSB_SC_SC_EEENS5_IJSC_NSA_ILi0EEESW_EEEEENS5_IJNS4_10UnderscoreESZ_SZ_EEEEENS4_23SM90_TMA_LOAD_MULTICASTENS4_14ComposedLayoutINS4_7SwizzleILi3ELi4ELi3EEENS4_18smem_ptr_flag_bitsILi16EEENSU_INS5_IJNSA_ILi8EEESH_EEENS5_IJSH_SC_EEEEEEEvNS4_8identityES12_S1C_vS1D_EENS_8epilogue10collective6detail29Sm90TmaWarpSpecializedAdapterINS1G_15DefaultEpilogueISJ_SK_SK_NS1F_6thread17LinearCombinationISJ_Li1EffLNS1K_9ScaleType4KindE0ELNS_15FloatRoundStyleE2ESJ_EENS1_15EpilogueDefaultEEEEEvvEEEEvNT_6ParamsE --------------------------
	.section	.nv.constant0._ZN7cutlass13device_kernelINS_4gemm6kernel13GemmUniversalIN4cute5tupleIJiiiiEEENS1_10collective13CollectiveMmaINS1_34MainloopSm90TmaGmmaWarpSpecializedILi3ENS5_IJNS4_1CILi2EEESB_NSA_ILi1EEEEEENS1_35KernelTmaWarpSpecializedCooperativeEEENS5_IJNSA_ILi128EEESG_NSA_ILi64EEEEEENS_6half_tENS5_IJlSC_lEEESJ_SK_NS4_8TiledMMAINS4_8MMA_AtomIJNS4_4SM904GMMA26MMA_64x128x16_F32F16F16_SSILNSO_5MajorE0ELSQ_0ELNSO_7ScaleInE1ELSR_1EEEEEENS4_6LayoutINS5_IJSB_SC_SC_EEENS5_IJSC_NSA_ILi0EEESW_EEEEENS5_IJNS4_10UnderscoreESZ_SZ_EEEEENS4_23SM90_TMA_LOAD_MULTICASTENS4_14ComposedLayoutINS4_7SwizzleILi3ELi4ELi3EEENS4_18smem_ptr_flag_bitsILi16EEENSU_INS5_IJNSA_ILi8EEESH_EEENS5_IJSH_SC_EEEEEEEvNS4_8identityES12_S1C_vS1D_EENS_8epilogue10collective6detail29Sm90TmaWarpSpecializedAdapterINS1G_15DefaultEpilogueISJ_SK_SK_NS1F_6thread17LinearCombinationISJ_Li1EffLNS1K_9ScaleType4KindE0ELNS_15FloatRoundStyleE2ESJ_EENS1_15EpilogueDefaultEEEEEvvEEEEvNT_6ParamsE,"a",@progbits
	.sectionflags	@""
	.align	4
.nv.constant0._ZN7cutlass13device_kernelINS_4gemm6kernel13GemmUniversalIN4cute5tupleIJiiiiEEENS1_10collective13CollectiveMmaINS1_34MainloopSm90TmaGmmaWarpSpecializedILi3ENS5_IJNS4_1CILi2EEESB_NSA_ILi1EEEEEENS1_35KernelTmaWarpSpecializedCooperativeEEENS5_IJNSA_ILi128EEESG_NSA_ILi64EEEEEENS_6half_tENS5_IJlSC_lEEESJ_SK_NS4_8TiledMMAINS4_8MMA_AtomIJNS4_4SM904GMMA26MMA_64x128x16_F32F16F16_SSILNSO_5MajorE0ELSQ_0ELNSO_7ScaleInE1ELSR_1EEEEEENS4_6LayoutINS5_IJSB_SC_SC_EEENS5_IJSC_NSA_ILi0EEESW_EEEEENS5_IJNS4_10UnderscoreESZ_SZ_EEEEENS4_23SM90_TMA_LOAD_MULTICASTENS4_14ComposedLayoutINS4_7SwizzleILi3ELi4ELi3EEENS4_18smem_ptr_flag_bitsILi16EEENSU_INS5_IJNSA_ILi8EEESH_EEENS5_IJSH_SC_EEEEEEEvNS4_8identityES12_S1C_vS1D_EENS_8epilogue10collective6detail29Sm90TmaWarpSpecializedAdapterINS1G_15DefaultEpilogueISJ_SK_SK_NS1F_6thread17LinearCombinationISJ_Li1EffLNS1K_9ScaleType4KindE0ELNS_15FloatRoundStyleE2ESJ_EENS1_15EpilogueDefaultEEEEEvvEEEEvNT_6ParamsE:
	.zero		1664


//--------------------- SYMBOLS --------------------------

	.type		.nv.reservedSmem.offset0,@object
	.size		.nv.reservedSmem.offset0,0x4
	.type		__assertfail,@function
